	.target	sm_90a

	.elftype	@"ET_EXEC"


//--------------------- .note.nv.tkinfo           --------------------------
	.section	.note.nv.tkinfo,"",@"SHT_NOTE"
	.sectionflags	@"SHF_NOTE_NV_TKINFO"
	.tkinfo
        /*0018*/ 	.word	0x00000002
        /*0030*/ 	.string	""
        /*0030*/ 	.string	"ptxas"
        /*0030*/ 	.string	"Cuda compilation tools, release 13.0, V13.0.88"
        /*0030*/ 	.string	"Build cuda_13.0.r13.0/compiler.36424714_0"
        /*0030*/ 	.string	"-arch sm_90a -m 64 "



//--------------------- .note.nv.cuinfo           --------------------------
	.section	.note.nv.cuinfo,"",@"SHT_NOTE"
	.sectionflags	@"SHF_NOTE_NV_CUINFO"
        /*0018*/ 	.short	0x0002
        /*001a*/ 	.short	0x005a
        /*001c*/ 	.short	0x0082
	.zero		2


//--------------------- .nv.info                  --------------------------
	.section	.nv.info,"",@"SHT_CUDA_INFO"
	.align	4


	//----- nvinfo : EIATTR_REGCOUNT
	.align		4
        /*0000*/ 	.byte	0x04, 0x2f
        /*0002*/ 	.short	(.L_15 - .L_14)
	.align		4
.L_14:
        /*0004*/ 	.word	index@(_ZN7cutlass13device_kernelINS_4gemm6kernel13GemmUniversalIN4cute5tupleIJiiiiEEENS1_10collective13CollectiveMmaINS1_34MainloopSm90TmaGmmaWarpSpecializedILi2ENS5_IJNS4_1CILi4EEENSA_ILi2EEENSA_ILi1EEEEEENS1_32KernelTmaWarpSpecializedPingpongEEENS5_IJNSA_ILi64EEENSA_ILi256EEESH_EEEfNS5_IJlSD_lEEEfSK_NS4_8TiledMMAINS4_8MMA_AtomIJNS4_4SM904GMMA30MMA_64x256x8_F32TF32TF32_SS_TNILNSO_7ScaleInE1ELSQ_1EEEEEENS4_6LayoutINS5_IJSD_SD_SD_EEENS5_IJNSA_ILi0EEESV_SV_EEEEENS5_IJNS4_10UnderscoreESY_SY_EEEEENS4_23SM90_TMA_LOAD_MULTICASTENS4_14ComposedLayoutINS4_7SwizzleILi3ELi4ELi3EEENS4_18smem_ptr_flag_bitsILi32EEENST_INS5_IJNSA_ILi8EEENSA_ILi32EEEEEENS5_IJS18_SD_EEEEEEEvNS4_8identityES11_S1C_vS1D_EENS_8epilogue10collective6detail29Sm90TmaWarpSpecializedAdapterINS1G_15DefaultEpilogueIfSK_SK_NS1F_6thread17LinearCombinationIfLi1EffLNS1K_9ScaleType4KindE0ELNS_15FloatRoundStyleE2EfEENS1_15EpilogueDefaultEEEEEvvEEEEvNT_6ParamsE)
        /*0008*/ 	.word	0x000000a8


	//----- nvinfo : EIATTR_FRAME_SIZE
	.align		4
.L_15:
        /*000c*/ 	.byte	0x04, 0x11
        /*000e*/ 	.short	(.L_17 - .L_16)
	.align		4
.L_16:
        /*0010*/ 	.word	index@(_ZN7cutlass13device_kernelINS_4gemm6kernel13GemmUniversalIN4cute5tupleIJiiiiEEENS1_10collective13CollectiveMmaINS1_34MainloopSm90TmaGmmaWarpSpecializedILi2ENS5_IJNS4_1CILi4EEENSA_ILi2EEENSA_ILi1EEEEEENS1_32KernelTmaWarpSpecializedPingpongEEENS5_IJNSA_ILi64EEENSA_ILi256EEESH_EEEfNS5_IJlSD_lEEEfSK_NS4_8TiledMMAINS4_8MMA_AtomIJNS4_4SM904GMMA30MMA_64x256x8_F32TF32TF32_SS_TNILNSO_7ScaleInE1ELSQ_1EEEEEENS4_6LayoutINS5_IJSD_SD_SD_EEENS5_IJNSA_ILi0EEESV_SV_EEEEENS5_IJNS4_10UnderscoreESY_SY_EEEEENS4_23SM90_TMA_LOAD_MULTICASTENS4_14ComposedLayoutINS4_7SwizzleILi3ELi4ELi3EEENS4_18smem_ptr_flag_bitsILi32EEENST_INS5_IJNSA_ILi8EEENSA_ILi32EEEEEENS5_IJS18_SD_EEEEEEEvNS4_8identityES11_S1C_vS1D_EENS_8epilogue10collective6detail29Sm90TmaWarpSpecializedAdapterINS1G_15DefaultEpilogueIfSK_SK_NS1F_6thread17LinearCombinationIfLi1EffLNS1K_9ScaleType4KindE0ELNS_15FloatRoundStyleE2EfEENS1_15EpilogueDefaultEEEEEvvEEEEvNT_6ParamsE)
        /*0014*/ 	.word	0x00000000


	//----- nvinfo : EIATTR_MIN_STACK_SIZE
	.align		4
.L_17:
        /*0018*/ 	.byte	0x04, 0x12
        /*001a*/ 	.short	(.L_19 - .L_18)
	.align		4
.L_18:
        /*001c*/ 	.word	index@(_ZN7cutlass13device_kernelINS_4gemm6kernel13GemmUniversalIN4cute5tupleIJiiiiEEENS1_10collective13CollectiveMmaINS1_34MainloopSm90TmaGmmaWarpSpecializedILi2ENS5_IJNS4_1CILi4EEENSA_ILi2EEENSA_ILi1EEEEEENS1_32KernelTmaWarpSpecializedPingpongEEENS5_IJNSA_ILi64EEENSA_ILi256EEESH_EEEfNS5_IJlSD_lEEEfSK_NS4_8TiledMMAINS4_8MMA_AtomIJNS4_4SM904GMMA30MMA_64x256x8_F32TF32TF32_SS_TNILNSO_7ScaleInE1ELSQ_1EEEEEENS4_6LayoutINS5_IJSD_SD_SD_EEENS5_IJNSA_ILi0EEESV_SV_EEEEENS5_IJNS4_10UnderscoreESY_SY_EEEEENS4_23SM90_TMA_LOAD_MULTICASTENS4_14ComposedLayoutINS4_7SwizzleILi3ELi4ELi3EEENS4_18smem_ptr_flag_bitsILi32EEENST_INS5_IJNSA_ILi8EEENSA_ILi32EEEEEENS5_IJS18_SD_EEEEEEEvNS4_8identityES11_S1C_vS1D_EENS_8epilogue10collective6detail29Sm90TmaWarpSpecializedAdapterINS1G_15DefaultEpilogueIfSK_SK_NS1F_6thread17LinearCombinationIfLi1EffLNS1K_9ScaleType4KindE0ELNS_15FloatRoundStyleE2EfEENS1_15EpilogueDefaultEEEEEvvEEEEvNT_6ParamsE)
        /*0020*/ 	.word	0x00000000
.L_19:


//--------------------- .nv.compat                --------------------------
	.section	.nv.compat,"",@"SHT_CUDA_COMPAT_INFO"
	.align	4
        /*0000*/ 	.byte	0x02, 0x09, 0x01, 0x00, 0x02, 0x02, 0x04, 0x00, 0x02, 0x05, 0x05, 0x00, 0x03, 0x07, 0x01, 0x01
        /*0010*/ 	.byte	0x02, 0x03, 0x01, 0x00, 0x02, 0x06, 0x01, 0x00, 0x04, 0x0b, 0x08, 0x00, 0x00, 0x00, 0x00, 0x00
        /*0020*/ 	.byte	0x00, 0x00, 0x00, 0x00


//--------------------- .nv.info._ZN7cutlass13device_kernelINS_4gemm6kernel13GemmUniversalIN4cute5tupleIJiiiiEEENS1_10collective13CollectiveMmaINS1_34MainloopSm90TmaGmmaWarpSpecializedILi2ENS5_IJNS4_1CILi4EEENSA_ILi2EEENSA_ILi1EEEEEENS1_32KernelTmaWarpSpecializedPingpongEEENS5_IJNSA_ILi64EEENSA_ILi256EEESH_EEEfNS5_IJlSD_lEEEfSK_NS4_8TiledMMAINS4_8MMA_AtomIJNS4_4SM904GMMA30MMA_64x256x8_F32TF32TF32_SS_TNILNSO_7ScaleInE1ELSQ_1EEEEEENS4_6LayoutINS5_IJSD_SD_SD_EEENS5_IJNSA_ILi0EEESV_SV_EEEEENS5_IJNS4_10UnderscoreESY_SY_EEEEENS4_23SM90_TMA_LOAD_MULTICASTENS4_14ComposedLayoutINS4_7SwizzleILi3ELi4ELi3EEENS4_18smem_ptr_flag_bitsILi32EEENST_INS5_IJNSA_ILi8EEENSA_ILi32EEEEEENS5_IJS18_SD_EEEEEEEvNS4_8identityES11_S1C_vS1D_EENS_8epilogue10collective6detail29Sm90TmaWarpSpecializedAdapterINS1G_15DefaultEpilogueIfSK_SK_NS1F_6thread17LinearCombinationIfLi1EffLNS1K_9ScaleType4KindE0ELNS_15FloatRoundStyleE2EfEENS1_15EpilogueDefaultEEEEEvvEEEEvNT_6ParamsE --------------------------
	.section	.nv.info._ZN7cutlass13device_kernelINS_4gemm6kernel13GemmUniversalIN4cute5tupleIJiiiiEEENS1_10collective13CollectiveMmaINS1_34MainloopSm90TmaGmmaWarpSpecializedILi2ENS5_IJNS4_1CILi4EEENSA_ILi2EEENSA_ILi1EEEEEENS1_32KernelTmaWarpSpecializedPingpongEEENS5_IJNSA_ILi64EEENSA_ILi256EEESH_EEEfNS5_IJlSD_lEEEfSK_NS4_8TiledMMAINS4_8MMA_AtomIJNS4_4SM904GMMA30MMA_64x256x8_F32TF32TF32_SS_TNILNSO_7ScaleInE1ELSQ_1EEEEEENS4_6LayoutINS5_IJSD_SD_SD_EEENS5_IJNSA_ILi0EEESV_SV_EEEEENS5_IJNS4_10UnderscoreESY_SY_EEEEENS4_23SM90_TMA_LOAD_MULTICASTENS4_14ComposedLayoutINS4_7SwizzleILi3ELi4ELi3EEENS4_18smem_ptr_flag_bitsILi32EEENST_INS5_IJNSA_ILi8EEENSA_ILi32EEEEEENS5_IJS18_SD_EEEEEEEvNS4_8identityES11_S1C_vS1D_EENS_8epilogue10collective6detail29Sm90TmaWarpSpecializedAdapterINS1G_15DefaultEpilogueIfSK_SK_NS1F_6thread17LinearCombinationIfLi1EffLNS1K_9ScaleType4KindE0ELNS_15FloatRoundStyleE2EfEENS1_15EpilogueDefaultEEEEEvvEEEEvNT_6ParamsE,"",@"SHT_CUDA_INFO"
	.sectionflags	@""
	.align	4


	//----- nvinfo : EIATTR_CUDA_API_VERSION
	.align		4
        /*0000*/ 	.byte	0x04, 0x37
        /*0002*/ 	.short	(.L_21 - .L_20)
.L_20:
        /*0004*/ 	.word	0x00000082


	//----- nvinfo : EIATTR_KPARAM_INFO
	.align		4
.L_21:
        /*0008*/ 	.byte	0x04, 0x17
        /*000a*/ 	.short	(.L_23 - .L_22)
.L_22:
        /*000c*/ 	.word	0x00000000
        /*0010*/ 	.short	0x0000
        /*0012*/ 	.short	0x0070
        /*0014*/ 	.byte	0x00, 0xf0, 0x01, 0x10


	//----- nvinfo : EIATTR_SPARSE_MMA_MASK
	.align		4
.L_23:
        /*0018*/ 	.byte	0x03, 0x50
        /*001a*/ 	.short	0x0000


	//----- nvinfo : EIATTR_MAXREG_COUNT
	.align		4
        /*001c*/ 	.byte	0x03, 0x1b
        /*001e*/ 	.short	0x00a8


	//----- nvinfo : EIATTR_NUM_BARRIERS
	.align		4
        /*0020*/ 	.byte	0x02, 0x4c
        /*0022*/ 	.byte	0x01
	.zero		1


	//----- nvinfo : EIATTR_EXTERNS
	.align		4
        /*0024*/ 	.byte	0x04, 0x0f
        /*0026*/ 	.short	(.L_25 - .L_24)


	//   ....[0]....
	.align		4
.L_24:
        /*0028*/ 	.word	index@(__assertfail)


	//----- nvinfo : EIATTR_MERCURY_ISA_VERSION
	.align		4
.L_25:
        /*002c*/ 	.byte	0x03, 0x5f
        /*002e*/ 	.short	0x0101


	//----- nvinfo : EIATTR_INT_WARP_WIDE_INSTR_OFFSETS
	.align		4
        /*0030*/ 	.byte	0x04, 0x31
        /*0032*/ 	.short	(.L_27 - .L_26)


	//   ....[0]....
.L_26:
        /*0034*/ 	.word	0x00000540


	//   ....[1]....
        /*0038*/ 	.word	0x00000610


	//   ....[2]....
        /*003c*/ 	.word	0x00000620


	//   ....[3]....
        /*0040*/ 	.word	0x00000630


	//   ....[4]....
        /*0044*/ 	.word	0x00000790


	//   ....[5]....
        /*0048*/ 	.word	0x000007a0


	//   ....[6]....
        /*004c*/ 	.word	0x000007b0


	//   ....[7]....
        /*0050*/ 	.word	0x00000810


	//   ....[8]....
        /*0054*/ 	.word	0x00002590


	//----- nvinfo : EIATTR_COOP_GROUP_MASK_REGIDS
	.align		4
.L_27:
        /*0058*/ 	.byte	0x04, 0x29
        /*005a*/ 	.short	(.L_29 - .L_28)


	//   ....[0]....
.L_28:
        /*005c*/ 	.word	0xffffffff


	//   ....[1]....
        /*0060*/ 	.word	0xffffffff


	//   ....[2]....
        /*0064*/ 	.word	0xffffffff


	//   ....[3]....
        /*0068*/ 	.word	0xffffffff


	//   ....[4]....
        /*006c*/ 	.word	0xffffffff


	//   ....[5]....
        /*0070*/ 	.word	0xffffffff


	//   ....[6]....
        /*0074*/ 	.word	0xffffffff


	//----- nvinfo : EIATTR_COOP_GROUP_INSTR_OFFSETS
	.align		4
.L_29:
        /*0078*/ 	.byte	0x04, 0x28
        /*007a*/ 	.short	(.L_31 - .L_30)


	//   ....[0]....
.L_30:
        /*007c*/ 	.word	0x00000060


	//   ....[1]....
        /*0080*/ 	.word	0x00000080


	//   ....[2]....
        /*0084*/ 	.word	0x00000180


	//   ....[3]....
        /*0088*/ 	.word	0x00000370


	//   ....[4]....
        /*008c*/ 	.word	0x000003b0


	//   ....[5]....
        /*0090*/ 	.word	0x00000780


	//   ....[6]....
        /*0094*/ 	.word	0x00000960


	//----- nvinfo : EIATTR_REG_RECONFIG
	.align		4
.L_31:
        /*0098*/ 	.byte	0x01, 0x54
	.zero		2


	//----- nvinfo : EIATTR_SYSCALL_OFFSETS
	.align		4
        /*009c*/ 	.byte	0x04, 0x46
        /*009e*/ 	.short	(.L_33 - .L_32)


	//   ....[0]....
.L_32:
        /*00a0*/ 	.word	0x000018b0


	//----- nvinfo : EIATTR_MBARRIER_INSTR_OFFSETS
	.align		4
.L_33:
        /*00a4*/ 	.byte	0x04, 0x39
        /*00a6*/ 	.short	(.L_35 - .L_34)


	//   ....[0]....
.L_34:
        /*00a8*/ 	.word	0x00000300
        /*00ac*/ 	.word	0x000000ff
        /*00b0*/ 	.word	0x00000000
        /*00b4*/ 	.short	0x0100
        /*00b6*/ 	.byte	0x07
	.zero		1


	//   ....[1]....
        /*00b8*/ 	.word	0x00000310
        /*00bc*/ 	.word	0x000000ff
        /*00c0*/ 	.word	0x00000010
        /*00c4*/ 	.short	0x0100
        /*00c6*/ 	.byte	0x07
	.zero		1


	//   ....[2]....
        /*00c8*/ 	.word	0x00000320
        /*00cc*/ 	.word	0x000000ff
        /*00d0*/ 	.word	0x00000008
        /*00d4*/ 	.short	0x0100
        /*00d6*/ 	.byte	0x07
	.zero		1


	//   ....[3]....
        /*00d8*/ 	.word	0x00000330
        /*00dc*/ 	.word	0x000000ff
        /*00e0*/ 	.word	0x00000018
        /*00e4*/ 	.short	0x0100
        /*00e6*/ 	.byte	0x07
	.zero		1


	//   ....[4]....
        /*00e8*/ 	.word	0x000007e0
        /*00ec*/ 	.word	0x000000ff
        /*00f0*/ 	.word	0x00000050
        /*00f4*/ 	.short	0x0100
        /*00f6*/ 	.byte	0x0c
	.zero		1


	//   ....[5]....
        /*00f8*/ 	.word	0x00000880
        /*00fc*/ 	.word	0x000000ff
        /*0100*/ 	.word	0x00000058
        /*0104*/ 	.short	0x0100
        /*0106*/ 	.byte	0x0c
	.zero		1


	//   ....[6]....
        /*0108*/ 	.word	0x000008b0
        /*010c*/ 	.word	0x000000ff
        /*0110*/ 	.word	0x00000030
        /*0114*/ 	.short	0x0100
        /*0116*/ 	.byte	0x0d
	.zero		1


	//   ....[7]....
        /*0118*/ 	.word	0x000008f0
        /*011c*/ 	.word	0x000000ff
        /*0120*/ 	.word	0x00000038
        /*0124*/ 	.short	0x0100
        /*0126*/ 	.byte	0x0d
	.zero		1


	//   ....[8]....
        /*0128*/ 	.word	0x00000900
        /*012c*/ 	.word	0x000000ff
        /*0130*/ 	.word	0x00000040
        /*0134*/ 	.short	0x0100
        /*0136*/ 	.byte	0x0d
	.zero		1


	//   ....[9]....
        /*0138*/ 	.word	0x00000910
        /*013c*/ 	.word	0x000000ff
        /*0140*/ 	.word	0x00000048
        /*0144*/ 	.short	0x0100
        /*0146*/ 	.byte	0x0d
	.zero		1


	//   ....[10]....
        /*0148*/ 	.word	0x00001790
        /*014c*/ 	.word	0x0000009d
        /*0150*/ 	.word	0x00000000
        /*0154*/ 	.short	0x010a
        /*0156*/ 	.byte	0x2d
	.zero		1


	//   ....[11]....
        /*0158*/ 	.word	0x00001940
        /*015c*/ 	.word	0x00000003
        /*0160*/ 	.word	0x00000000
        /*0164*/ 	.short	0x010a
        /*0166*/ 	.byte	0x3f
	.zero		1


	//   ....[12]....
        /*0168*/ 	.word	0x000019a0
        /*016c*/ 	.word	0x00000003
        /*0170*/ 	.word	0x00000000
        /*0174*/ 	.short	0x010a
        /*0176*/ 	.byte	0x3f
	.zero		1


	//   ....[13]....
        /*0178*/ 	.word	0x00001f30
        /*017c*/ 	.word	0x000000ff
        /*0180*/ 	.word	0x00000000
        /*0184*/ 	.short	0x010a
        /*0186*/ 	.byte	0x07
	.zero		1


	//   ....[14]....
        /*0188*/ 	.word	0x00001f70
        /*018c*/ 	.word	0x000000ff
        /*0190*/ 	.word	0x00000000
        /*0194*/ 	.short	0x010a
        /*0196*/ 	.byte	0x07
	.zero		1


	//   ....[15]....
        /*0198*/ 	.word	0x00002410
        /*019c*/ 	.word	0x00000004
        /*01a0*/ 	.word	0x00000000
        /*01a4*/ 	.short	0x0101
        /*01a6*/ 	.byte	0x3f
	.zero		1


	//   ....[16]....
        /*01a8*/ 	.word	0x00002510
        /*01ac*/ 	.word	0x0000009e
        /*01b0*/ 	.word	0x00000000
        /*01b4*/ 	.short	0x0101
        /*01b6*/ 	.byte	0x2e
	.zero		1


	//   ....[17]....
        /*01b8*/ 	.word	0x00002610
        /*01bc*/ 	.word	0x00000000
        /*01c0*/ 	.word	0x00000000
        /*01c4*/ 	.short	0x0101
        /*01c6*/ 	.byte	0x3f
	.zero		1


	//   ....[18]....
        /*01c8*/ 	.word	0x000026d0
        /*01cc*/ 	.word	0x0000009d
        /*01d0*/ 	.word	0x00000010
        /*01d4*/ 	.short	0x010a
        /*01d6*/ 	.byte	0x2d
	.zero		1


	//   ....[19]....
        /*01d8*/ 	.word	0x00008cb0
        /*01dc*/ 	.word	0x000000a0
        /*01e0*/ 	.word	0x00000000
        /*01e4*/ 	.short	0x0101
        /*01e6*/ 	.byte	0x2e
	.zero		1


	//   ....[20]....
        /*01e8*/ 	.word	0x00009800
        /*01ec*/ 	.word	0x00000007
        /*01f0*/ 	.word	0x00000010
        /*01f4*/ 	.short	0x010a
        /*01f6*/ 	.byte	0x3f
	.zero		1


	//   ....[21]....
        /*01f8*/ 	.word	0x00009ca0
        /*01fc*/ 	.word	0x00000002
        /*0200*/ 	.word	0x00000058
        /*0204*/ 	.short	0x0101
        /*0206*/ 	.byte	0x3f
	.zero		1


	//   ....[22]....
        /*0208*/ 	.word	0x0000a420
        /*020c*/ 	.word	0x00000005
        /*0210*/ 	.word	0x00000000
        /*0214*/ 	.short	0x010a
        /*0216*/ 	.byte	0x3f
	.zero		1


	//   ....[23]....
        /*0218*/ 	.word	0x0000a4a0
        /*021c*/ 	.word	0x00000003
        /*0220*/ 	.word	0x00000000
        /*0224*/ 	.short	0x010a
        /*0226*/ 	.byte	0x3f
	.zero		1


	//   ....[24]....
        /*0228*/ 	.word	0x0000a500
        /*022c*/ 	.word	0x0000009f
        /*0230*/ 	.word	0x00000000
        /*0234*/ 	.short	0x010a
        /*0236*/ 	.byte	0x3f
	.zero		1


	//   ....[25]....
        /*0238*/ 	.word	0x0000a550
        /*023c*/ 	.word	0x00000003
        /*0240*/ 	.word	0x00000000
        /*0244*/ 	.short	0x010a
        /*0246*/ 	.byte	0x3f
	.zero		1


	//   ....[26]....
        /*0248*/ 	.word	0x0000a5b0
        /*024c*/ 	.word	0x00000005
        /*0250*/ 	.word	0x00000000
        /*0254*/ 	.short	0x010a
        /*0256*/ 	.byte	0x3f
	.zero		1


	//   ....[27]....
        /*0258*/ 	.word	0x0000a600
        /*025c*/ 	.word	0x0000009f
        /*0260*/ 	.word	0x00000010
        /*0264*/ 	.short	0x010a
        /*0266*/ 	.byte	0x3f
	.zero		1


	//   ....[28]....
        /*0268*/ 	.word	0x0000a6d0
        /*026c*/ 	.word	0x00000007
        /*0270*/ 	.word	0x00000010
        /*0274*/ 	.short	0x010a
        /*0276*/ 	.byte	0x3f
	.zero		1


	//   ....[29]....
        /*0278*/ 	.word	0x0000a7a0
        /*027c*/ 	.word	0x00000005
        /*0280*/ 	.word	0x00000000
        /*0284*/ 	.short	0x010a
        /*0286*/ 	.byte	0x3f
	.zero		1


	//----- nvinfo : EIATTR_NUM_MBARRIERS
	.align		4
.L_35:
        /*0288*/ 	.byte	0x03, 0x38
        /*028a*/ 	.short	0x000a


	//----- nvinfo : EIATTR_EXIT_INSTR_OFFSETS
	.align		4
        /*028c*/ 	.byte	0x04, 0x1c
        /*028e*/ 	.short	(.L_37 - .L_36)


	//   ....[0]....
.L_36:
        /*0290*/ 	.word	0x00001470


	//   ....[1]....
        /*0294*/ 	.word	0x000014d0


	//   ....[2]....
        /*0298*/ 	.word	0x000093c0


	//   ....[3]....
        /*029c*/ 	.word	0x000093f0


	//   ....[4]....
        /*02a0*/ 	.word	0x0000a4f0


	//----- nvinfo : EIATTR_MAX_THREADS
	.align		4
.L_37:
        /*02a4*/ 	.byte	0x04, 0x05
        /*02a6*/ 	.short	(.L_39 - .L_38)
.L_38:
        /*02a8*/ 	.word	0x00000180
        /*02ac*/ 	.word	0x00000001
        /*02b0*/ 	.word	0x00000001


	//----- nvinfo : EIATTR_CRS_STACK_SIZE
	.align		4
.L_39:
        /*02b4*/ 	.byte	0x04, 0x1e
        /*02b6*/ 	.short	(.L_41 - .L_40)
.L_40:
        /*02b8*/ 	.word	0x00000000


	//----- nvinfo : EIATTR_CBANK_PARAM_SIZE
	.align		4
.L_41:
        /*02bc*/ 	.byte	0x03, 0x19
        /*02be*/ 	.short	0x0470


	//----- nvinfo : EIATTR_PARAM_CBANK
	.align		4
        /*02c0*/ 	.byte	0x04, 0x0a
        /*02c2*/ 	.short	(.L_43 - .L_42)
	.align		4
.L_42:
        /*02c4*/ 	.word	index@(.nv.constant0._ZN7cutlass13device_kernelINS_4gemm6kernel13GemmUniversalIN4cute5tupleIJiiiiEEENS1_10collective13CollectiveMmaINS1_34MainloopSm90TmaGmmaWarpSpecializedILi2ENS5_IJNS4_1CILi4EEENSA_ILi2EEENSA_ILi1EEEEEENS1_32KernelTmaWarpSpecializedPingpongEEENS5_IJNSA_ILi64EEENSA_ILi256EEESH_EEEfNS5_IJlSD_lEEEfSK_NS4_8TiledMMAINS4_8MMA_AtomIJNS4_4SM904GMMA30MMA_64x256x8_F32TF32TF32_SS_TNILNSO_7ScaleInE1ELSQ_1EEEEEENS4_6LayoutINS5_IJSD_SD_SD_EEENS5_IJNSA_ILi0EEESV_SV_EEEEENS5_IJNS4_10UnderscoreESY_SY_EEEEENS4_23SM90_TMA_LOAD_MULTICASTENS4_14ComposedLayoutINS4_7SwizzleILi3ELi4ELi3EEENS4_18smem_ptr_flag_bitsILi32EEENST_INS5_IJNSA_ILi8EEENSA_ILi32EEEEEENS5_IJS18_SD_EEEEEEEvNS4_8identityES11_S1C_vS1D_EENS_8epilogue10collective6detail29Sm90TmaWarpSpecializedAdapterINS1G_15DefaultEpilogueIfSK_SK_NS1F_6thread17LinearCombinationIfLi1EffLNS1K_9ScaleType4KindE0ELNS_15FloatRoundStyleE2EfEENS1_15EpilogueDefaultEEEEEvvEEEEvNT_6ParamsE)
        /*02c8*/ 	.short	0x0210
        /*02ca*/ 	.short	0x0470


	//----- nvinfo : EIATTR_SW_WAR
	.align		4
.L_43:
        /*02cc*/ 	.byte	0x04, 0x36
        /*02ce*/ 	.short	(.L_45 - .L_44)
.L_44:
        /*02d0*/ 	.word	0x00000008
.L_45:


//--------------------- .nv.callgraph             --------------------------
	.section	.nv.callgraph,"",@"SHT_CUDA_CALLGRAPH"
	.align	4
	.sectionentsize	8
	.align		4
        /*0000*/ 	.word	0x00000000
	.align		4
        /*0004*/ 	.word	0xffffffff
	.align		4
        /*0008*/ 	.word	index@(_ZN7cutlass13device_kernelINS_4gemm6kernel13GemmUniversalIN4cute5tupleIJiiiiEEENS1_10collective13CollectiveMmaINS1_34MainloopSm90TmaGmmaWarpSpecializedILi2ENS5_IJNS4_1CILi4EEENSA_ILi2EEENSA_ILi1EEEEEENS1_32KernelTmaWarpSpecializedPingpongEEENS5_IJNSA_ILi64EEENSA_ILi256EEESH_EEEfNS5_IJlSD_lEEEfSK_NS4_8TiledMMAINS4_8MMA_AtomIJNS4_4SM904GMMA30MMA_64x256x8_F32TF32TF32_SS_TNILNSO_7ScaleInE1ELSQ_1EEEEEENS4_6LayoutINS5_IJSD_SD_SD_EEENS5_IJNSA_ILi0EEESV_SV_EEEEENS5_IJNS4_10UnderscoreESY_SY_EEEEENS4_23SM90_TMA_LOAD_MULTICASTENS4_14ComposedLayoutINS4_7SwizzleILi3ELi4ELi3EEENS4_18smem_ptr_flag_bitsILi32EEENST_INS5_IJNSA_ILi8EEENSA_ILi32EEEEEENS5_IJS18_SD_EEEEEEEvNS4_8identityES11_S1C_vS1D_EENS_8epilogue10collective6detail29Sm90TmaWarpSpecializedAdapterINS1G_15DefaultEpilogueIfSK_SK_NS1F_6thread17LinearCombinationIfLi1EffLNS1K_9ScaleType4KindE0ELNS_15FloatRoundStyleE2EfEENS1_15EpilogueDefaultEEEEEvvEEEEvNT_6ParamsE)
	.align		4
        /*000c*/ 	.word	index@(__assertfail)
	.align		4
        /*0010*/ 	.word	0x00000000
	.align		4
        /*0014*/ 	.word	0xfffffffe
	.align		4
        /*0018*/ 	.word	0x00000000
	.align		4
        /*001c*/ 	.word	0xfffffffd
	.align		4
        /*0020*/ 	.word	0x00000000
	.align		4
        /*0024*/ 	.word	0xfffffffc


//--------------------- .nv.constant4             --------------------------
	.section	.nv.constant4,"a",@progbits
	.align	8
	.align		8
.nv.constant4:
        /*0000*/ 	.dword	__assertfail
	.align		8
        /*0008*/ 	.dword	__unnamed_1
	.align		8
        /*0010*/ 	.dword	_ZN40_INTERNAL_86d7ab5b_4_k_cu_90841218_277234cuda3std3__45__cpo5beginE
	.align		8
        /*0018*/ 	.dword	_ZN40_INTERNAL_86d7ab5b_4_k_cu_90841218_277234cuda3std3__45__cpo3endE
	.align		8
        /*0020*/ 	.dword	_ZN40_INTERNAL_86d7ab5b_4_k_cu_90841218_277234cuda3std3__45__cpo6cbeginE
	.align		8
        /*0028*/ 	.dword	_ZN40_INTERNAL_86d7ab5b_4_k_cu_90841218_277234cuda3std3__45__cpo4cendE
	.align		8
        /*0030*/ 	.dword	_ZN40_INTERNAL_86d7ab5b_4_k_cu_90841218_277234cuda3std3__442_GLOBAL__N__86d7ab5b_4_k_cu_90841218_277236ignoreE
	.align		8
        /*0038*/ 	.dword	_ZN40_INTERNAL_86d7ab5b_4_k_cu_90841218_277234cuda3std3__419piecewise_constructE
	.align		8
        /*0040*/ 	.dword	_ZN40_INTERNAL_86d7ab5b_4_k_cu_90841218_277234cuda3std3__48in_placeE
	.align		8
        /*0048*/ 	.dword	_ZN40_INTERNAL_86d7ab5b_4_k_cu_90841218_277234cuda3std6ranges3__45__cpo4swapE
	.align		8
        /*0050*/ 	.dword	_ZN40_INTERNAL_86d7ab5b_4_k_cu_90841218_277234cuda3std6ranges3__45__cpo9iter_moveE
	.align		8
        /*0058*/ 	.dword	_ZN40_INTERNAL_86d7ab5b_4_k_cu_90841218_277234cute7productE
	.align		8
        /*0060*/ 	.dword	_ZN40_INTERNAL_86d7ab5b_4_k_cu_90841218_277234cute1_E
	.align		8
        /*0068*/ 	.dword	$str$22
	.align		8
        /*0070*/ 	.dword	$str$23


//--------------------- .text._ZN7cutlass13device_kernelINS_4gemm6kernel13GemmUniversalIN4cute5tupleIJiiiiEEENS1_10collective13CollectiveMmaINS1_34MainloopSm90TmaGmmaWarpSpecializedILi2ENS5_IJNS4_1CILi4EEENSA_ILi2EEENSA_ILi1EEEEEENS1_32KernelTmaWarpSpecializedPingpongEEENS5_IJNSA_ILi64EEENSA_ILi256EEESH_EEEfNS5_IJlSD_lEEEfSK_NS4_8TiledMMAINS4_8MMA_AtomIJNS4_4SM904GMMA30MMA_64x256x8_F32TF32TF32_SS_TNILNSO_7ScaleInE1ELSQ_1EEEEEENS4_6LayoutINS5_IJSD_SD_SD_EEENS5_IJNSA_ILi0EEESV_SV_EEEEENS5_IJNS4_10UnderscoreESY_SY_EEEEENS4_23SM90_TMA_LOAD_MULTICASTENS4_14ComposedLayoutINS4_7SwizzleILi3ELi4ELi3EEENS4_18smem_ptr_flag_bitsILi32EEENST_INS5_IJNSA_ILi8EEENSA_ILi32EEEEEENS5_IJS18_SD_EEEEEEEvNS4_8identityES11_S1C_vS1D_EENS_8epilogue10collective6detail29Sm90TmaWarpSpecializedAdapterINS1G_15DefaultEpilogueIfSK_SK_NS1F_6thread17LinearCombinationIfLi1EffLNS1K_9ScaleType4KindE0ELNS_15FloatRoundStyleE2EfEENS1_15EpilogueDefaultEEEEEvvEEEEvNT_6ParamsE --------------------------
	.section	.text._ZN7cutlass13device_kernelINS_4gemm6kernel13GemmUniversalIN4cute5tupleIJiiiiEEENS1_10collective13CollectiveMmaINS1_34MainloopSm90TmaGmmaWarpSpecializedILi2ENS5_IJNS4_1CILi4EEENSA_ILi2EEENSA_ILi1EEEEEENS1_32KernelTmaWarpSpecializedPingpongEEENS5_IJNSA_ILi64EEENSA_ILi256EEESH_EEEfNS5_IJlSD_lEEEfSK_NS4_8TiledMMAINS4_8MMA_AtomIJNS4_4SM904GMMA30MMA_64x256x8_F32TF32TF32_SS_TNILNSO_7ScaleInE1ELSQ_1EEEEEENS4_6LayoutINS5_IJSD_SD_SD_EEENS5_IJNSA_ILi0EEESV_SV_EEEEENS5_IJNS4_10UnderscoreESY_SY_EEEEENS4_23SM90_TMA_LOAD_MULTICASTENS4_14ComposedLayoutINS4_7SwizzleILi3ELi4ELi3EEENS4_18smem_ptr_flag_bitsILi32EEENST_INS5_IJNSA_ILi8EEENSA_ILi32EEEEEENS5_IJS18_SD_EEEEEEEvNS4_8identityES11_S1C_vS1D_EENS_8epilogue10collective6detail29Sm90TmaWarpSpecializedAdapterINS1G_15DefaultEpilogueIfSK_SK_NS1F_6thread17LinearCombinationIfLi1EffLNS1K_9ScaleType4KindE0ELNS_15FloatRoundStyleE2EfEENS1_15EpilogueDefaultEEEEEvvEEEEvNT_6ParamsE,"ax",@progbits
	.align	128
.text._ZN7cutlass13device_kernelINS_4gemm6kernel13GemmUniversalIN4cute5tupleIJiiiiEEENS1_10collective13CollectiveMmaINS1_34MainloopSm90TmaGmmaWarpSpecializedILi2ENS5_IJNS4_1CILi4EEENSA_ILi2EEENSA_ILi1EEEEEENS1_32KernelTmaWarpSpecializedPingpongEEENS5_IJNSA_ILi64EEENSA_ILi256EEESH_EEEfNS5_IJlSD_lEEEfSK_NS4_8TiledMMAINS4_8MMA_AtomIJNS4_4SM904GMMA30MMA_64x256x8_F32TF32TF32_SS_TNILNSO_7ScaleInE1ELSQ_1EEEEEENS4_6LayoutINS5_IJSD_SD_SD_EEENS5_IJNSA_ILi0EEESV_SV_EEEEENS5_IJNS4_10UnderscoreESY_SY_EEEEENS4_23SM90_TMA_LOAD_MULTICASTENS4_14ComposedLayoutINS4_7SwizzleILi3ELi4ELi3EEENS4_18smem_ptr_flag_bitsILi32EEENST_INS5_IJNSA_ILi8EEENSA_ILi32EEEEEENS5_IJS18_SD_EEEEEEEvNS4_8identityES11_S1C_vS1D_EENS_8epilogue10collective6detail29Sm90TmaWarpSpecializedAdapterINS1G_15DefaultEpilogueIfSK_SK_NS1F_6thread17LinearCombinationIfLi1EffLNS1K_9ScaleType4KindE0ELNS_15FloatRoundStyleE2EfEENS1_15EpilogueDefaultEEEEEvvEEEEvNT_6ParamsE:
        .type           _ZN7cutlass13device_kernelINS_4gemm6kernel13GemmUniversalIN4cute5tupleIJiiiiEEENS1_10collective13CollectiveMmaINS1_34MainloopSm90TmaGmmaWarpSpecializedILi2ENS5_IJNS4_1CILi4EEENSA_ILi2EEENSA_ILi1EEEEEENS1_32KernelTmaWarpSpecializedPingpongEEENS5_IJNSA_ILi64EEENSA_ILi256EEESH_EEEfNS5_IJlSD_lEEEfSK_NS4_8TiledMMAINS4_8MMA_AtomIJNS4_4SM904GMMA30MMA_64x256x8_F32TF32TF32_SS_TNILNSO_7ScaleInE1ELSQ_1EEEEEENS4_6LayoutINS5_IJSD_SD_SD_EEENS5_IJNSA_ILi0EEESV_SV_EEEEENS5_IJNS4_10UnderscoreESY_SY_EEEEENS4_23SM90_TMA_LOAD_MULTICASTENS4_14ComposedLayoutINS4_7SwizzleILi3ELi4ELi3EEENS4_18smem_ptr_flag_bitsILi32EEENST_INS5_IJNSA_ILi8EEENSA_ILi32EEEEEENS5_IJS18_SD_EEEEEEEvNS4_8identityES11_S1C_vS1D_EENS_8epilogue10collective6detail29Sm90TmaWarpSpecializedAdapterINS1G_15DefaultEpilogueIfSK_SK_NS1F_6thread17LinearCombinationIfLi1EffLNS1K_9ScaleType4KindE0ELNS_15FloatRoundStyleE2EfEENS1_15EpilogueDefaultEEEEEvvEEEEvNT_6ParamsE,@function
        .size           _ZN7cutlass13device_kernelINS_4gemm6kernel13GemmUniversalIN4cute5tupleIJiiiiEEENS1_10collective13CollectiveMmaINS1_34MainloopSm90TmaGmmaWarpSpecializedILi2ENS5_IJNS4_1CILi4EEENSA_ILi2EEENSA_ILi1EEEEEENS1_32KernelTmaWarpSpecializedPingpongEEENS5_IJNSA_ILi64EEENSA_ILi256EEESH_EEEfNS5_IJlSD_lEEEfSK_NS4_8TiledMMAINS4_8MMA_AtomIJNS4_4SM904GMMA30MMA_64x256x8_F32TF32TF32_SS_TNILNSO_7ScaleInE1ELSQ_1EEEEEENS4_6LayoutINS5_IJSD_SD_SD_EEENS5_IJNSA_ILi0EEESV_SV_EEEEENS5_IJNS4_10UnderscoreESY_SY_EEEEENS4_23SM90_TMA_LOAD_MULTICASTENS4_14ComposedLayoutINS4_7SwizzleILi3ELi4ELi3EEENS4_18smem_ptr_flag_bitsILi32EEENST_INS5_IJNSA_ILi8EEENSA_ILi32EEEEEENS5_IJS18_SD_EEEEEEEvNS4_8identityES11_S1C_vS1D_EENS_8epilogue10collective6detail29Sm90TmaWarpSpecializedAdapterINS1G_15DefaultEpilogueIfSK_SK_NS1F_6thread17LinearCombinationIfLi1EffLNS1K_9ScaleType4KindE0ELNS_15FloatRoundStyleE2EfEENS1_15EpilogueDefaultEEEEEvvEEEEvNT_6ParamsE,(.L_x_324 - _ZN7cutlass13device_kernelINS_4gemm6kernel13GemmUniversalIN4cute5tupleIJiiiiEEENS1_10collective13CollectiveMmaINS1_34MainloopSm90TmaGmmaWarpSpecializedILi2ENS5_IJNS4_1CILi4EEENSA_ILi2EEENSA_ILi1EEEEEENS1_32KernelTmaWarpSpecializedPingpongEEENS5_IJNSA_ILi64EEENSA_ILi256EEESH_EEEfNS5_IJlSD_lEEEfSK_NS4_8TiledMMAINS4_8MMA_AtomIJNS4_4SM904GMMA30MMA_64x256x8_F32TF32TF32_SS_TNILNSO_7ScaleInE1ELSQ_1EEEEEENS4_6LayoutINS5_IJSD_SD_SD_EEENS5_IJNSA_ILi0EEESV_SV_EEEEENS5_IJNS4_10UnderscoreESY_SY_EEEEENS4_23SM90_TMA_LOAD_MULTICASTENS4_14ComposedLayoutINS4_7SwizzleILi3ELi4ELi3EEENS4_18smem_ptr_flag_bitsILi32EEENST_INS5_IJNSA_ILi8EEENSA_ILi32EEEEEENS5_IJS18_SD_EEEEEEEvNS4_8identityES11_S1C_vS1D_EENS_8epilogue10collective6detail29Sm90TmaWarpSpecializedAdapterINS1G_15DefaultEpilogueIfSK_SK_NS1F_6thread17LinearCombinationIfLi1EffLNS1K_9ScaleType4KindE0ELNS_15FloatRoundStyleE2EfEENS1_15EpilogueDefaultEEEEEvvEEEEvNT_6ParamsE)
        .other          _ZN7cutlass13device_kernelINS_4gemm6kernel13GemmUniversalIN4cute5tupleIJiiiiEEENS1_10collective13CollectiveMmaINS1_34MainloopSm90TmaGmmaWarpSpecializedILi2ENS5_IJNS4_1CILi4EEENSA_ILi2EEENSA_ILi1EEEEEENS1_32KernelTmaWarpSpecializedPingpongEEENS5_IJNSA_ILi64EEENSA_ILi256EEESH_EEEfNS5_IJlSD_lEEEfSK_NS4_8TiledMMAINS4_8MMA_AtomIJNS4_4SM904GMMA30MMA_64x256x8_F32TF32TF32_SS_TNILNSO_7ScaleInE1ELSQ_1EEEEEENS4_6LayoutINS5_IJSD_SD_SD_EEENS5_IJNSA_ILi0EEESV_SV_EEEEENS5_IJNS4_10UnderscoreESY_SY_EEEEENS4_23SM90_TMA_LOAD_MULTICASTENS4_14ComposedLayoutINS4_7SwizzleILi3ELi4ELi3EEENS4_18smem_ptr_flag_bitsILi32EEENST_INS5_IJNSA_ILi8EEENSA_ILi32EEEEEENS5_IJS18_SD_EEEEEEEvNS4_8identityES11_S1C_vS1D_EENS_8epilogue10collective6detail29Sm90TmaWarpSpecializedAdapterINS1G_15DefaultEpilogueIfSK_SK_NS1F_6thread17LinearCombinationIfLi1EffLNS1K_9ScaleType4KindE0ELNS_15FloatRoundStyleE2EfEENS1_15EpilogueDefaultEEEEEvvEEEEvNT_6ParamsE,@"STO_CUDA_ENTRY STV_DEFAULT"
_ZN7cutlass13device_kernelINS_4gemm6kernel13GemmUniversalIN4cute5tupleIJiiiiEEENS1_10collective13CollectiveMmaINS1_34MainloopSm90TmaGmmaWarpSpecializedILi2ENS5_IJNS4_1CILi4EEENSA_ILi2EEENSA_ILi1EEEEEENS1_32KernelTmaWarpSpecializedPingpongEEENS5_IJNSA_ILi64EEENSA_ILi256EEESH_EEEfNS5_IJlSD_lEEEfSK_NS4_8TiledMMAINS4_8MMA_AtomIJNS4_4SM904GMMA30MMA_64x256x8_F32TF32TF32_SS_TNILNSO_7ScaleInE1ELSQ_1EEEEEENS4_6LayoutINS5_IJSD_SD_SD_EEENS5_IJNSA_ILi0EEESV_SV_EEEEENS5_IJNS4_10UnderscoreESY_SY_EEEEENS4_23SM90_TMA_LOAD_MULTICASTENS4_14ComposedLayoutINS4_7SwizzleILi3ELi4ELi3EEENS4_18smem_ptr_flag_bitsILi32EEENST_INS5_IJNSA_ILi8EEENSA_ILi32EEEEEENS5_IJS18_SD_EEEEEEEvNS4_8identityES11_S1C_vS1D_EENS_8epilogue10collective6detail29Sm90TmaWarpSpecializedAdapterINS1G_15DefaultEpilogueIfSK_SK_NS1F_6thread17LinearCombinationIfLi1EffLNS1K_9ScaleType4KindE0ELNS_15FloatRoundStyleE2EfEENS1_15EpilogueDefaultEEEEEvvEEEEvNT_6ParamsE:
[----:B------:R-:W0:Y:S01]  /*0000*/  LDC R1, c[0x0][0x28] ;  /* 0x00000a00ff017b82 */ /* 0x000e220000000800 */
[----:B------:R-:W1:Y:S01]  /*0010*/  S2R R0, SR_TID.X ;  /* 0x0000000000007919 */ /* 0x000e620000002100 */
[----:B------:R-:W-:Y:S01]  /*0020*/  ELECT P0, URZ, PT ;  /* 0x00000000003f782f */ /* 0x000fe20003800000 */
[----:B------:R-:W-:Y:S01]  /*0030*/  BSSY B0, `(.L_x_0) ;  /* 0x0000014000007945 */ /* 0x000fe20003800000 */
[--C-:B-1----:R-:W-:Y:S02]  /*0040*/  SHF.R.U32.HI R2, RZ, 0x5, R0.reuse ;  /* 0x00000005ff027819 */ /* 0x102fe40000011600 */
[----:B------:R-:W-:-:S03]  /*0050*/  SHF.R.U32.HI R4, RZ, 0x7, R0 ;  /* 0x00000007ff047819 */ /* 0x000fc60000011600 */
[----:B------:R-:W1:Y:S02]  /*0060*/  SHFL.IDX PT, R3, R2, RZ, 0x1f ;  /* 0x00001fff02037589 */ /* 0x000e6400000e0000 */
[----:B-1----:R-:W-:Y:S02]  /*0070*/  R2UR UR6, R3 ;  /* 0x00000000030672ca */ /* 0x002fe400000e0000 */
[----:B------:R1:W2:Y:S11]  /*0080*/  SHFL.IDX PT, R3, R4, RZ, 0x1f ;  /* 0x00001fff04037589 */ /* 0x0002b600000e0000 */
[----:B------:R-:W-:-:S02]  /*0090*/  USHF.R.S32.HI UR4, URZ, 0x1f, UR6 ;  /* 0x0000001f3f047899 */ /* 0x000fc40008011406 */
[----:B------:R-:W-:Y:S02]  /*00a0*/  ISETP.NE.OR P0, PT, RZ, UR6, !P0 ;  /* 0x00000006ff007c0c */ /* 0x000fe4000c705670 */
[----:B------:R-:W-:-:S04]  /*00b0*/  ULEA.HI UR4, UR4, UR6, URZ, 0x2 ;  /* 0x0000000604047291 */ /* 0x000fc8000f8f103f */
[----:B------:R-:W-:-:S04]  /*00c0*/  ULOP3.LUT UR4, UR4, 0xfffffffc, URZ, 0xc0, !UPT ;  /* 0xfffffffc04047892 */ /* 0x000fc8000f8ec03f */
[----:B------:R-:W-:-:S03]  /*00d0*/  UIADD3 UR6, UR6, -UR4, URZ ;  /* 0x8000000406067290 */ /* 0x000fc6000fffe03f */
[----:B012---:R-:W-:Y:S09]  /*00e0*/  @P0 BRA `(.L_x_1) ;  /* 0x0000000000200947 */ /* 0x007ff20003800000 */
[----:B------:R-:W-:Y:S02]  /*00f0*/  ULDC.64 UR4, c[0x0][0x198] ;  /* 0x0000660000047ab9 */ /* 0x000fe40000000a00 */
[----:B------:R-:W-:Y:S02]  /*0100*/  UIADD3 UR8, UP0, UR4, 0xf0, URZ ;  /* 0x000000f004087890 */ /* 0x000fe4000ff1e03f */
[----:B------:R-:W-:Y:S02]  /*0110*/  UIADD3 UR4, UP1, UR4, 0x1f0, URZ ;  /* 0x000001f004047890 */ /* 0x000fe4000ff3e03f */
[----:B------:R-:W-:Y:S02]  /*0120*/  UIADD3.X UR9, URZ, UR5, URZ, UP0, !UPT ;  /* 0x000000053f097290 */ /* 0x000fe400087fe43f */
[----:B------:R-:W-:-:S07]  /*0130*/  UIADD3.X UR5, URZ, UR5, URZ, UP1, !UPT ;  /* 0x000000053f057290 */ /* 0x000fce0008ffe43f */
[----:B------:R0:W-:Y:S02]  /*0140*/  UTMACCTL.PF [UR8] ;  /* 0x00000000080079b9 */ /* 0x0001e40008040000 */
[----:B------:R0:W-:Y:S02]  /*0150*/  UTMACCTL.PF [UR4] ;  /* 0x00000000040079b9 */ /* 0x0001e40008040000 */
[----:B0-----:R-:W-:Y:S01]  /*0160*/  NOP ;  /* 0x0000000000007918 */ /* 0x001fe20000000000 */
.L_x_1:
[----:B------:R-:W-:Y:S05]  /*0170*/  BSYNC B0 ;  /* 0x0000000000007941 */ /* 0x000fea0003800000 */
.L_x_0:
[----:B------:R-:W0:Y:S01]  /*0180*/  SHFL.IDX PT, R5, R2, RZ, 0x1f ;  /* 0x00001fff02057589 */ /* 0x000e2200000e0000 */
[----:B------:R-:W-:Y:S01]  /*0190*/  R2UR UR19, R3 ;  /* 0x00000000031372ca */ /* 0x000fe200000e0000 */
[----:B------:R-:W-:-:S04]  /*01a0*/  UISETP.NE.AND UP0, UPT, UR6, 0x3, UPT ;  /* 0x000000030600788c */ /* 0x000fc8000bf05270 */
[----:B------:R-:W-:-:S08]  /*01b0*/  UISETP.EQ.OR UP0, UPT, UR6, URZ, !UP0 ;  /* 0x0000003f0600728c */ /* 0x000fd0000c702670 */
[----:B------:R-:W-:Y:S02]  /*01c0*/  UIADD3 UR14, UR19, -0x1, URZ ;  /* 0xffffffff130e7890 */ /* 0x000fe4000fffe03f */
[----:B------:R-:W-:Y:S02]  /*01d0*/  UISETP.EQ.AND UP0, UPT, UR19, URZ, UP0 ;  /* 0x0000003f1300728c */ /* 0x000fe40008702270 */
[----:B------:R-:W-:Y:S02]  /*01e0*/  UISETP.GE.U32.AND UP1, UPT, UR14, 0x2, UPT ;  /* 0x000000020e00788c */ /* 0x000fe4000bf26070 */
[----:B------:R-:W-:Y:S01]  /*01f0*/  USEL UR42, URZ, 0x1, !UP0 ;  /* 0x000000013f2a7887 */ /* 0x000fe2000c000000 */
[----:B0-----:R-:W-:-:S03]  /*0200*/  ISETP.NE.AND P0, PT, R5, RZ, PT ;  /* 0x000000ff0500720c */ /* 0x001fc60003f05270 */
[----:B------:R-:W-:-:S10]  /*0210*/  USEL UR42, UR42, 0x2, UP1 ;  /* 0x000000022a2a7887 */ /* 0x000fd40008800000 */
[----:B------:R-:W-:Y:S05]  /*0220*/  @P0 BRA `(.L_x_2) ;  /* 0x0000000000480947 */ /* 0x000fea0003800000 */
[----:B------:R-:W0:Y:S01]  /*0230*/  S2UR UR7, SR_CgaCtaId ;  /* 0x00000000000779c3 */ /* 0x000e220000008800 */
[----:B------:R-:W-:Y:S01]  /*0240*/  UMOV UR4, 0x400 ;  /* 0x0000040000047882 */ /* 0x000fe20000000000 */
[----:B------:R-:W-:Y:S01]  /*0250*/  UMOV UR5, 0x1 ;  /* 0x0000000100057882 */ /* 0x000fe20000000000 */
[----:B------:R-:W-:Y:S01]  /*0260*/  UMOV UR8, 0x5 ;  /* 0x0000000500087882 */ /* 0x000fe20000000000 */
[----:B------:R-:W-:Y:S01]  /*0270*/  ELECT P0, URZ, PT ;  /* 0x00000000003f782f */ /* 0x000fe20003800000 */
[----:B------:R-:W-:-:S04]  /*0280*/  UIADD3 UR8, -UR8, 0x100000, URZ ;  /* 0x0010000008087890 */ /* 0x000fc8000fffe13f */
[----:B------:R-:W-:Y:S02]  /*0290*/  USHF.L.U32 UR9, UR8, 0xb, URZ ;  /* 0x0000000b08097899 */ /* 0x000fe4000800063f */
[----:B------:R-:W-:Y:S02]  /*02a0*/  USHF.L.U32 UR8, UR8, 0x1, URZ ;  /* 0x0000000108087899 */ /* 0x000fe4000800063f */
[----:B0-----:R-:W-:Y:S02]  /*02b0*/  ULEA UR7, UR7, UR4, 0x18 ;  /* 0x0000000407077291 */ /* 0x001fe4000f8ec03f */
[----:B------:R-:W-:-:S04]  /*02c0*/  UIADD3 UR4, -UR5, 0x100000, URZ ;  /* 0x0010000005047890 */ /* 0x000fc8000fffe13f */
[----:B------:R-:W-:Y:S02]  /*02d0*/  USHF.L.U32 UR5, UR4, 0xb, URZ ;  /* 0x0000000b04057899 */ /* 0x000fe4000800063f */
[----:B------:R-:W-:Y:S01]  /*02e0*/  USHF.L.U32 UR4, UR4, 0x1, URZ ;  /* 0x0000000104047899 */ /* 0x000fe2000800063f */
[----:B------:R-:W0:Y:S11]  /*02f0*/  FENCE.VIEW.ASYNC.S ;  /* 0x00000000000073c6 */ /* 0x000e360000000000 */
[----:B0-----:R0:W1:Y:S01]  /*0300*/  SYNCS.EXCH.64 URZ, [UR7], UR4 ;  /* 0x00000004073f75b2 */ /* 0x0010620008000100 */
[----:B------:R0:W2:Y:S01]  /*0310*/  SYNCS.EXCH.64 URZ, [UR7+0x10], UR8 ;  /* 0x00001008073f75b2 */ /* 0x0000a20008000100 */
[----:B------:R0:W3:Y:S01]  /*0320*/  SYNCS.EXCH.64 URZ, [UR7+0x8], UR4 ;  /* 0x00000804073f75b2 */ /* 0x0000e20008000100 */
[----:B------:R0:W4:Y:S01]  /*0330*/  SYNCS.EXCH.64 URZ, [UR7+0x18], UR8 ;  /* 0x00001808073f75b2 */ /* 0x0001220008000100 */
[----:B------:R-:W-:Y:S01]  /*0340*/  NOP ;  /* 0x0000000000007918 */ /* 0x000fe20000000000 */
.L_x_2:
[----:B------:R-:W5:Y:S01]  /*0350*/  S2UR UR15, SR_CTAID.X ;  /* 0x00000000000f79c3 */ /* 0x000f620000002500 */
[----:B------:R-:W-:Y:S01]  /*0360*/  SHF.R.S32.HI R3, RZ, 0x1f, R0 ;  /* 0x0000001fff037819 */ /* 0x000fe20000011400 */
[----:B------:R-:W1:Y:S01]  /*0370*/  SHFL.IDX PT, R12, R2, RZ, 0x1f ;  /* 0x00001fff020c7589 */ /* 0x000e6200000e0000 */
[----:B0-----:R-:W-:Y:S01]  /*0380*/  ULDC UR4, c[0x0][0x150] ;  /* 0x0000540000047ab9 */ /* 0x001fe20000000800 */
[----:B------:R-:W-:Y:S02]  /*0390*/  ELECT P0, URZ, PT ;  /* 0x00000000003f782f */ /* 0x000fe40003800000 */
[----:B------:R-:W-:Y:S01]  /*03a0*/  LEA.HI R3, R3, R0, RZ, 0x7 ;  /* 0x0000000003037211 */ /* 0x000fe200078f38ff */
[----:B------:R0:W2:Y:S01]  /*03b0*/  SHFL.IDX PT, R9, R2, RZ, 0x1f ;  /* 0x00001fff02097589 */ /* 0x0000a200000e0000 */
[----:B------:R-:W-:Y:S01]  /*03c0*/  ELECT P1, URZ, PT ;  /* 0x00000000003f782f */ /* 0x000fe20003820000 */
[----:B------:R-:W0:Y:S01]  /*03d0*/  S2UR UR8, SR_CTAID.Y ;  /* 0x00000000000879c3 */ /* 0x000e220000002600 */
[----:B------:R-:W-:Y:S01]  /*03e0*/  LOP3.LUT R3, R3, 0xffffff80, RZ, 0xc0, !PT ;  /* 0xffffff8003037812 */ /* 0x000fe200078ec0ff */
[----:B------:R-:W-:Y:S01]  /*03f0*/  ULDC UR5, c[0x0][0x154] ;  /* 0x0000550000057ab9 */ /* 0x000fe20000000800 */
[----:B------:R-:W-:Y:S01]  /*0400*/  ULDC UR7, c[0x0][0x144] ;  /* 0x0000510000077ab9 */ /* 0x000fe20000000800 */
[----:B------:R-:W-:Y:S01]  /*0410*/  UMOV UR18, 0x80 ;  /* 0x0000008000127882 */ /* 0x000fe20000000000 */
[----:B------:R-:W-:Y:S01]  /*0420*/  NOP ;  /* 0x0000000000007918 */ /* 0x000fe20000000000 */
[----:B------:R-:W-:Y:S01]  /*0430*/  IMAD.IADD R3, R0, 0x1, -R3 ;  /* 0x0000000100037824 */ /* 0x000fe200078e0a03 */
[----:B------:R-:W-:Y:S01]  /*0440*/  NOP ;  /* 0x0000000000007918 */ /* 0x000fe20000000000 */
[----:B------:R-:W-:Y:S01]  /*0450*/  ULDC UR17, c[0x0][0x148] ;  /* 0x0000520000117ab9 */ /* 0x000fe20000000800 */
[----:B------:R-:W-:Y:S01]  /*0460*/  IMAD.MOV.U32 R152, RZ, RZ, 0x1 ;  /* 0x00000001ff987424 */ /* 0x000fe200078e00ff */
[----:B------:R-:W-:-:S02]  /*0470*/  ISETP.NE.AND P2, PT, RZ, UR19, PT ;  /* 0x00000013ff007c0c */ /* 0x000fc4000bf45270 */
[----:B------:R-:W-:Y:S02]  /*0480*/  SHF.R.S32.HI R6, RZ, 0x1f, R3 ;  /* 0x0000001fff067819 */ /* 0x000fe40000011403 */
[----:B-----5:R-:W-:Y:S02]  /*0490*/  I2FP.F32.U32 R10, UR15 ;  /* 0x0000000f000a7c45 */ /* 0x020fe40008201000 */
[----:B------:R-:W-:Y:S02]  /*04a0*/  LEA.HI R7, R6, R3, RZ, 0x3 ;  /* 0x0000000306077211 */ /* 0x000fe400078f18ff */
[----:B-1----:R-:W-:Y:S01]  /*04b0*/  ISETP.NE.OR P0, PT, R12, RZ, !P0 ;  /* 0x000000ff0c00720c */ /* 0x002fe20004705670 */
[----:B------:R-:W-:Y:S01]  /*04c0*/  FMUL R11, R10, UR4 ;  /* 0x000000040a0b7c20 */ /* 0x000fe20008400000 */
[----:B------:R-:W-:Y:S02]  /*04d0*/  SHF.R.S32.HI R10, RZ, 0x1f, R5 ;  /* 0x0000001fff0a7819 */ /* 0x000fe40000011405 */
[----:B------:R-:W-:-:S02]  /*04e0*/  SHF.R.S32.HI R8, RZ, 0x3, R7 ;  /* 0x00000003ff087819 */ /* 0x000fc40000011407 */
[----:B------:R-:W-:Y:S01]  /*04f0*/  SHF.R.S32.HI R7, RZ, 0x1f, R7 ;  /* 0x0000001fff077819 */ /* 0x000fe20000011407 */
[----:B------:R-:W1:Y:S01]  /*0500*/  F2I.U32.TRUNC.NTZ R11, R11 ;  /* 0x0000000b000b7305 */ /* 0x000e62000020f000 */
[----:B------:R-:W-:Y:S02]  /*0510*/  LEA.HI R10, R10, R5, RZ, 0x2 ;  /* 0x000000050a0a7211 */ /* 0x000fe400078f10ff */
[----:B------:R-:W-:Y:S02]  /*0520*/  LEA.HI R7, R7, R8, RZ, 0x2 ;  /* 0x0000000807077211 */ /* 0x000fe400078f10ff */
[----:B------:R-:W-:Y:S01]  /*0530*/  LOP3.LUT R10, R10, 0x3ffffffc, RZ, 0xc0, !PT ;  /* 0x3ffffffc0a0a7812 */ /* 0x000fe200078ec0ff */
[----:B------:R-:W-:Y:S01]  /*0540*/  VOTEU.ALL UP0, P0 ;  /* 0x00000000003f7886 */ /* 0x000fe20000000000 */
[----:B0-----:R-:W-:Y:S02]  /*0550*/  I2FP.F32.U32 R2, UR8 ;  /* 0x0000000800027c45 */ /* 0x001fe40008201000 */
[----:B------:R-:W-:Y:S01]  /*0560*/  LOP3.LUT R7, R7, 0xfffffffc, RZ, 0xc0, !PT ;  /* 0xfffffffc07077812 */ /* 0x000fe200078ec0ff */
[----:B------:R-:W-:Y:S01]  /*0570*/  IMAD.IADD R10, R5, 0x1, -R10 ;  /* 0x00000001050a7824 */ /* 0x000fe200078e0a0a */
[----:B--2---:R-:W-:Y:S01]  /*0580*/  ISETP.NE.OR P1, PT, R9, RZ, !P1 ;  /* 0x000000ff0900720c */ /* 0x004fe20004f25670 */
[----:B------:R-:W-:Y:S01]  /*0590*/  FMUL R5, R2, UR5 ;  /* 0x0000000502057c20 */ /* 0x000fe20008400000 */
[----:B------:R-:W0:Y:S01]  /*05a0*/  @!UP0 S2UR UR11, SR_CgaCtaId ;  /* 0x00000000000b89c3 */ /* 0x000e220000008800 */
[----:B------:R-:W-:Y:S01]  /*05b0*/  IMAD.IADD R7, R8, 0x1, -R7 ;  /* 0x0000000108077824 */ /* 0x000fe200078e0a07 */
[----:B-1----:R-:W-:Y:S01]  /*05c0*/  R2UR UR4, R11 ;  /* 0x000000000b0472ca */ /* 0x002fe200000e0000 */
[----:B------:R-:W-:-:S02]  /*05d0*/  @!UP0 UMOV UR10, 0x400 ;  /* 0x00000400000a8882 */ /* 0x000fc40000000000 */
[----:B------:R-:W-:Y:S01]  /*05e0*/  IMAD R7, R10, 0x4, R7 ;  /* 0x000000040a077824 */ /* 0x000fe200078e0207 */
[----:B------:R-:W1:Y:S04]  /*05f0*/  F2I.U32.TRUNC.NTZ R5, R5 ;  /* 0x0000000500057305 */ /* 0x000e68000020f000 */
[----:B------:R-:W-:Y:S01]  /*0600*/  SHF.R.S32.HI R2, RZ, 0x1f, R7 ;  /* 0x0000001fff027819 */ /* 0x000fe20000011407 */
[----:B------:R-:W-:Y:S01]  /*0610*/  VOTEU.ALL UP1, P1 ;  /* 0x00000000003f7886 */ /* 0x000fe20000820000 */
[----:B------:R-:W-:Y:S01]  /*0620*/  VOTEU.ALL UP2, P1 ;  /* 0x00000000003f7886 */ /* 0x000fe20000840000 */
[----:B------:R-:W-:Y:S01]  /*0630*/  VOTEU.ALL UP3, P1 ;  /* 0x00000000003f7886 */ /* 0x000fe20000860000 */
[----:B------:R-:W-:Y:S01]  /*0640*/  LEA.HI R2, R2, R7, RZ, 0x2 ;  /* 0x0000000702027211 */ /* 0x000fe200078f10ff */
[----:B------:R-:W-:Y:S01]  /*0650*/  UIADD3 UR4, -UR4, URZ, URZ ;  /* 0x0000003f04047290 */ /* 0x000fe2000fffe13f */
[----:B------:R-:W2:Y:S01]  /*0660*/  @!UP1 S2UR UR16, SR_CgaCtaId ;  /* 0x00000000001099c3 */ /* 0x000ea20000008800 */
[----:B------:R-:W-:Y:S01]  /*0670*/  @!UP1 UMOV UR13, 0x400 ;  /* 0x00000400000d9882 */ /* 0x000fe20000000000 */
[----:B------:R-:W-:Y:S01]  /*0680*/  LOP3.LUT R8, R2, 0xfffffffc, RZ, 0xc0, !PT ;  /* 0xfffffffc02087812 */ /* 0x000fe200078ec0ff */
[----:B------:R-:W-:Y:S01]  /*0690*/  UIMAD UR7, UR7, UR4, UR15 ;  /* 0x00000004070772a4 */ /* 0x000fe2000f8e020f */
[----:B------:R-:W-:Y:S01]  /*06a0*/  IMAD.SHL.U32 R2, R7, 0x4, RZ ;  /* 0x0000000407027824 */ /* 0x000fe200078e00ff */
[----:B-1----:R-:W-:Y:S01]  /*06b0*/  R2UR UR9, R5 ;  /* 0x00000000050972ca */ /* 0x002fe200000e0000 */
[----:B------:R-:W-:Y:S01]  /*06c0*/  UMOV UR4, 0x20 ;  /* 0x0000002000047882 */ /* 0x000fe20000000000 */
[----:B------:R-:W-:Y:S01]  /*06d0*/  IMAD.IADD R8, R7, 0x1, -R8 ;  /* 0x0000000107087824 */ /* 0x000fe200078e0a08 */
[----:B------:R-:W1:Y:S01]  /*06e0*/  LDC R5, c[0x0][0x140] ;  /* 0x00005000ff057b82 */ /* 0x000e620000000800 */
[----:B------:R-:W-:-:S04]  /*06f0*/  @!UP0 UIADD3 UR4, -UR4, 0x100000, URZ ;  /* 0x0010000004048890 */ /* 0x000fc8000fffe13f */
[----:B------:R-:W-:Y:S02]  /*0700*/  @!UP0 USHF.L.U32 UR5, UR4, 0xb, URZ ;  /* 0x0000000b04058899 */ /* 0x000fe4000800063f */
[----:B------:R-:W-:Y:S01]  /*0710*/  @!UP0 USHF.L.U32 UR4, UR4, 0x1, URZ ;  /* 0x0000000104048899 */ /* 0x000fe2000800063f */
[----:B------:R-:W-:Y:S01]  /*0720*/  LOP3.LUT R153, R7, 0xc, R2, 0x78, !PT ;  /* 0x0000000c07997812 */ /* 0x000fe200078e7802 */
[----:B0-----:R-:W-:Y:S01]  /*0730*/  @!UP0 ULEA UR12, UR11, UR10, 0x18 ;  /* 0x0000000a0b0c8291 */ /* 0x001fe2000f8ec03f */
[----:B------:R-:W-:Y:S01]  /*0740*/  ISETP.NE.AND P3, PT, R8, UR7, PT ;  /* 0x0000000708007c0c */ /* 0x000fe2000bf65270 */
[----:B------:R-:W-:-:S04]  /*0750*/  @!UP1 UIADD3 UR10, -UR18, 0x100000, URZ ;  /* 0x00100000120a9890 */ /* 0x000fc8000fffe13f */
[----:B------:R-:W-:Y:S02]  /*0760*/  @!UP1 USHF.L.U32 UR11, UR10, 0xb, URZ ;  /* 0x0000000b0a0b9899 */ /* 0x000fe4000800063f */
[----:B------:R-:W-:Y:S01]  /*0770*/  @!UP1 USHF.L.U32 UR10, UR10, 0x1, URZ ;  /* 0x000000010a0a9899 */ /* 0x000fe2000800063f */
[----:B------:R0:W0:Y:S01]  /*0780*/  SHFL.IDX PT, R7, R4, RZ, 0x1f ;  /* 0x00001fff04077589 */ /* 0x00002200000e0000 */
[----:B------:R-:W-:Y:S01]  /*0790*/  VOTEU.ALL UP0, P0 ;  /* 0x00000000003f7886 */ /* 0x000fe20000000000 */
[----:B------:R-:W-:Y:S01]  /*07a0*/  VOTEU.ALL UP4, P1 ;  /* 0x00000000003f7886 */ /* 0x000fe20000880000 */
[----:B------:R-:W-:Y:S01]  /*07b0*/  VOTEU.ALL UP5, P1 ;  /* 0x00000000003f7886 */ /* 0x000fe200008a0000 */
[----:B------:R-:W-:Y:S01]  /*07c0*/  UIADD3 UR9, -UR9, URZ, URZ ;  /* 0x0000003f09097290 */ /* 0x000fe2000fffe13f */
[----:B------:R-:W5:Y:S02]  /*07d0*/  FENCE.VIEW.ASYNC.S ;  /* 0x00000000000073c6 */ /* 0x000f640000000000 */
[----:B-----5:R-:W0:Y:S01]  /*07e0*/  @!UP0 SYNCS.EXCH.64 URZ, [UR12+0x50], UR4 ;  /* 0x000050040c3f85b2 */ /* 0x020e220008000100 */
[----:B--2---:R-:W-:Y:S01]  /*07f0*/  @!UP1 ULEA UR13, UR16, UR13, 0x18 ;  /* 0x0000000d100d9291 */ /* 0x004fe2000f8ec03f */
[----:B------:R-:W-:Y:S01]  /*0800*/  @P3 SHF.R.S32.HI R2, RZ, 0x1f, R153 ;  /* 0x0000001fff023819 */ /* 0x000fe20000011499 */
[----:B------:R-:W-:Y:S01]  /*0810*/  VOTEU.ALL UP1, P0 ;  /* 0x00000000003f7886 */ /* 0x000fe20000020000 */
[----:B------:R-:W-:-:S02]  /*0820*/  LOP3.LUT P0, RZ, R3, 0x7, RZ, 0xc0, !PT ;  /* 0x0000000703ff7812 */ /* 0x000fc4000780c0ff */
[----:B------:R-:W-:Y:S02]  /*0830*/  @P3 LEA.HI R2, R2, R153, RZ, 0x2 ;  /* 0x0000009902023211 */ /* 0x000fe400078f10ff */
[----:B------:R-:W-:Y:S02]  /*0840*/  ISETP.LT.U32.AND P0, PT, R153, 0x8, !P0 ;  /* 0x000000089900780c */ /* 0x000fe40004701070 */
[----:B-1----:R-:W-:Y:S02]  /*0850*/  ISETP.EQ.U32.AND P1, PT, R5, 0x1, PT ;  /* 0x000000010500780c */ /* 0x002fe40003f22070 */
[----:B------:R-:W-:Y:S02]  /*0860*/  @P3 SHF.R.S32.HI R2, RZ, 0x2, R2 ;  /* 0x00000002ff023819 */ /* 0x000fe40000011402 */
[----:B------:R-:W-:Y:S01]  /*0870*/  SEL R5, RZ, 0x1, !P0 ;  /* 0x00000001ff057807 */ /* 0x000fe20004000000 */
[----:B------:R1:W2:Y:S01]  /*0880*/  @!UP1 SYNCS.EXCH.64 URZ, [UR12+0x58], UR4 ;  /* 0x000058040c3f95b2 */ /* 0x0002a20008000100 */
[----:B------:R-:W-:Y:S01]  /*0890*/  NOP ;  /* 0x0000000000007918 */ /* 0x000fe20000000000 */
[----:B-1----:R-:W-:Y:S01]  /*08a0*/  UIMAD UR4, UR17, UR9, UR8 ;  /* 0x00000009110472a4 */ /* 0x002fe2000f8e0208 */
[----:B------:R1:W0:Y:S05]  /*08b0*/  @!UP2 SYNCS.EXCH.64 URZ, [UR13+0x30], UR10 ;  /* 0x0000300a0d3fa5b2 */ /* 0x00022a0008000100 */
[----:B------:R-:W-:-:S04]  /*08c0*/  @P3 ISETP.NE.AND P4, PT, R2, UR4, PT ;  /* 0x0000000402003c0c */ /* 0x000fc8000bf85270 */
[----:B------:R-:W-:-:S04]  /*08d0*/  @P3 SEL R152, RZ, 0x1, P4 ;  /* 0x00000001ff983807 */ /* 0x000fc80002000000 */
[----:B------:R-:W-:Y:S01]  /*08e0*/  LOP3.LUT R152, R152, R5, RZ, 0xc0, !PT ;  /* 0x0000000598987212 */ /* 0x000fe200078ec0ff */
[----:B------:R1:W0:Y:S01]  /*08f0*/  @!UP3 SYNCS.EXCH.64 URZ, [UR13+0x38], UR10 ;  /* 0x0000380a0d3fb5b2 */ /* 0x0002220008000100 */
[----:B------:R1:W0:Y:S01]  /*0900*/  @!UP4 SYNCS.EXCH.64 URZ, [UR13+0x40], UR10 ;  /* 0x0000400a0d3fc5b2 */ /* 0x0002220008000100 */
[----:B------:R1:W0:Y:S01]  /*0910*/  @!UP5 SYNCS.EXCH.64 URZ, [UR13+0x48], UR10 ;  /* 0x0000480a0d3fd5b2 */ /* 0x0002220008000100 */
[----:B------:R-:W-:Y:S01]  /*0920*/  NOP ;  /* 0x0000000000007918 */ /* 0x000fe20000000000 */
[----:B-1----:R-:W-:Y:S05]  /*0930*/  @!P1 BRA `(.L_x_3) ;  /* 0x0000000000089947 */ /* 0x002fea0003800000 */
[----:B0-234-:R-:W-:Y:S01]  /*0940*/  UCGABAR_ARV ;  /* 0x00000000000079c7 */ /* 0x01dfe20008000000 */
[----:B------:R-:W-:Y:S05]  /*0950*/  BRA `(.L_x_4) ;  /* 0x0000000000047947 */ /* 0x000fea0003800000 */
.L_x_3:
[----:B0-234-:R-:W-:Y:S01]  /*0960*/  NOP ;  /* 0x0000000000007918 */ /* 0x01dfe20000000000 */
.L_x_4:
[----:B------:R-:W-:Y:S01]  /*0970*/  ULDC.64 UR4, c[0x0][0x598] ;  /* 0x0001660000047ab9 */ /* 0x000fe20000000a00 */
[----:B------:R-:W-:Y:S01]  /*0980*/  ULDC.64 UR50, c[0x0][0x208] ;  /* 0x0000820000327ab9 */ /* 0x000fe20000000a00 */
[----:B------:R-:W-:-:S04]  /*0990*/  ISETP.NE.U32.AND P0, PT, RZ, UR4, PT ;  /* 0x00000004ff007c0c */ /* 0x000fc8000bf05070 */
[----:B------:R-:W-:-:S13]  /*09a0*/  ISETP.NE.AND.EX P0, PT, RZ, UR5, PT, P0 ;  /* 0x00000005ff007c0c */ /* 0x000fda000bf05300 */
[----:B------:R-:W-:Y:S05]  /*09b0*/  @!P0 BRA `(.L_x_5) ;  /* 0x00000000001c8947 */ /* 0x000fea0003800000 */
[----:B------:R-:W0:Y:S02]  /*09c0*/  LDC.64 R4, c[0x0][0x598] ;  /* 0x00016600ff047b82 */ /* 0x000e240000000a00 */
[----:B0-----:R-:W2:Y:S02]  /*09d0*/  LDG.E.64 R4, desc[UR50][R4.64] ;  /* 0x0000003204047981 */ /* 0x001ea4000c1e1b00 */
[----:B--2---:R-:W-:-:S04]  /*09e0*/  ISETP.NE.U32.AND P0, PT, R4, RZ, PT ;  /* 0x000000ff0400720c */ /* 0x004fc80003f05070 */
[----:B------:R-:W-:-:S13]  /*09f0*/  ISETP.NE.AND.EX P0, PT, R5, RZ, PT, P0 ;  /* 0x000000ff0500720c */ /* 0x000fda0003f05300 */
[----:B------:R-:W-:Y:S05]  /*0a00*/  @!P0 BRA `(.L_x_5) ;  /* 0x0000000000088947 */ /* 0x000fea0003800000 */
[----:B------:R0:W5:Y:S01]  /*0a10*/  LD.E R23, desc[UR50][R4.64] ;  /* 0x0000003204177980 */ /* 0x000162000c101900 */
[----:B------:R-:W-:Y:S05]  /*0a20*/  BRA `(.L_x_6) ;  /* 0x0000000000247947 */ /* 0x000fea0003800000 */
.L_x_5:
[----:B------:R-:W-:Y:S02]  /*0a30*/  ULDC.64 UR4, c[0x0][0x588] ;  /* 0x0001620000047ab9 */ /* 0x000fe40000000a00 */
[----:B------:R-:W-:-:S04]  /*0a40*/  ISETP.NE.U32.AND P0, PT, RZ, UR4, PT ;  /* 0x00000004ff007c0c */ /* 0x000fc8000bf05070 */
[----:B------:R-:W-:-:S13]  /*0a50*/  ISETP.NE.AND.EX P0, PT, RZ, UR5, PT, P0 ;  /* 0x00000005ff007c0c */ /* 0x000fda000bf05300 */
[----:B------:R-:W-:Y:S05]  /*0a60*/  @!P0 BRA `(.L_x_7) ;  /* 0x00000000000c8947 */ /* 0x000fea0003800000 */
[----:B------:R-:W0:Y:S02]  /*0a70*/  LDC.64 R4, c[0x0][0x588] ;  /* 0x00016200ff047b82 */ /* 0x000e240000000a00 */
[----:B0-----:R1:W5:Y:S01]  /*0a80*/  LDG.E R23, desc[UR50][R4.64] ;  /* 0x0000003204177981 */ /* 0x001362000c1e1900 */
[----:B------:R-:W-:Y:S05]  /*0a90*/  BRA `(.L_x_6) ;  /* 0x0000000000087947 */ /* 0x000fea0003800000 */
.L_x_7:
[----:B------:R-:W-:Y:S02]  /*0aa0*/  ULDC UR4, c[0x0][0x580] ;  /* 0x0001600000047ab9 */ /* 0x000fe40000000800 */
[----:B------:R-:W-:-:S07]  /*0ab0*/  IMAD.U32 R23, RZ, RZ, UR4 ;  /* 0x00000004ff177e24 */ /* 0x000fce000f8e00ff */
.L_x_6:
[----:B------:R-:W-:Y:S02]  /*0ac0*/  ULDC.64 UR4, c[0x0][0x5a0] ;  /* 0x0001680000047ab9 */ /* 0x000fe40000000a00 */
[----:B------:R-:W-:-:S04]  /*0ad0*/  ISETP.NE.U32.AND P0, PT, RZ, UR4, PT ;  /* 0x00000004ff007c0c */ /* 0x000fc8000bf05070 */
[----:B------:R-:W-:-:S13]  /*0ae0*/  ISETP.NE.AND.EX P0, PT, RZ, UR5, PT, P0 ;  /* 0x00000005ff007c0c */ /* 0x000fda000bf05300 */
[----:B------:R-:W-:Y:S05]  /*0af0*/  @!P0 BRA `(.L_x_8) ;  /* 0x00000000001c8947 */ /* 0x000fea0003800000 */
[----:B01----:R-:W0:Y:S02]  /*0b00*/  LDC.64 R4, c[0x0][0x5a0] ;  /* 0x00016800ff047b82 */ /* 0x003e240000000a00 */
[----:B0-----:R-:W2:Y:S02]  /*0b10*/  LDG.E.64 R4, desc[UR50][R4.64] ;  /* 0x0000003204047981 */ /* 0x001ea4000c1e1b00 */
[----:B--2---:R-:W-:-:S04]  /*0b20*/  ISETP.NE.U32.AND P0, PT, R4, RZ, PT ;  /* 0x000000ff0400720c */ /* 0x004fc80003f05070 */
[----:B------:R-:W-:-:S13]  /*0b30*/  ISETP.NE.AND.EX P0, PT, R5, RZ, PT, P0 ;  /* 0x000000ff0500720c */ /* 0x000fda0003f05300 */
[----:B------:R-:W-:Y:S05]  /*0b40*/  @!P0 BRA `(.L_x_8) ;  /* 0x0000000000088947 */ /* 0x000fea0003800000 */
[----:B------:R0:W5:Y:S01]  /*0b50*/  LD.E R22, desc[UR50][R4.64] ;  /* 0x0000003204167980 */ /* 0x000162000c101900 */
[----:B------:R-:W-:Y:S05]  /*0b60*/  BRA `(.L_x_9) ;  /* 0x0000000000247947 */ /* 0x000fea0003800000 */
.L_x_8:
[----:B------:R-:W-:Y:S02]  /*0b70*/  ULDC.64 UR4, c[0x0][0x590] ;  /* 0x0001640000047ab9 */ /* 0x000fe40000000a00 */
[----:B------:R-:W-:-:S04]  /*0b80*/  ISETP.NE.U32.AND P0, PT, RZ, UR4, PT ;  /* 0x00000004ff007c0c */ /* 0x000fc8000bf05070 */
[----:B------:R-:W-:-:S13]  /*0b90*/  ISETP.NE.AND.EX P0, PT, RZ, UR5, PT, P0 ;  /* 0x00000005ff007c0c */ /* 0x000fda000bf05300 */
[----:B------:R-:W-:Y:S05]  /*0ba0*/  @!P0 BRA `(.L_x_10) ;  /* 0x00000000000c8947 */ /* 0x000fea0003800000 */
[----:B01----:R-:W0:Y:S02]  /*0bb0*/  LDC.64 R4, c[0x0][0x590] ;  /* 0x00016400ff047b82 */ /* 0x003e240000000a00 */
[----:B0-----:R1:W5:Y:S01]  /*0bc0*/  LDG.E R22, desc[UR50][R4.64] ;  /* 0x0000003204167981 */ /* 0x001362000c1e1900 */
[----:B------:R-:W-:Y:S05]  /*0bd0*/  BRA `(.L_x_9) ;  /* 0x0000000000087947 */ /* 0x000fea0003800000 */
.L_x_10:
[----:B------:R-:W-:Y:S02]  /*0be0*/  ULDC UR4, c[0x0][0x584] ;  /* 0x0001610000047ab9 */ /* 0x000fe40000000800 */
[----:B------:R-:W-:-:S07]  /*0bf0*/  IMAD.U32 R22, RZ, RZ, UR4 ;  /* 0x00000004ff167e24 */ /* 0x000fce000f8e00ff */
.L_x_9:
[----:B------:R-:W-:Y:S01]  /*0c00*/  ULDC UR4, c[0x0][0x65c] ;  /* 0x0001970000047ab9 */ /* 0x000fe20000000800 */
[----:B01----:R-:W0:Y:S01]  /*0c10*/  LDC.64 R4, c[0x0][0x650] ;  /* 0x00019400ff047b82 */ /* 0x003e220000000a00 */
[----:B------:R-:W-:Y:S01]  /*0c20*/  UISETP.NE.AND UP2, UPT, UR4, 0x1, UPT ;  /* 0x000000010400788c */ /* 0x000fe2000bf45270 */
[----:B------:R-:W-:Y:S01]  /*0c30*/  IMAD.MOV.U32 R18, RZ, RZ, -0x1 ;  /* 0xffffffffff127424 */ /* 0x000fe200078e00ff */
[----:B------:R-:W-:Y:S01]  /*0c40*/  UISETP.NE.AND UP0, UPT, UR19, 0x2, UPT ;  /* 0x000000021300788c */ /* 0x000fe2000bf05270 */
[----:B------:R-:W-:Y:S01]  /*0c50*/  IMAD.MOV.U32 R19, RZ, RZ, -0x1 ;  /* 0xffffffffff137424 */ /* 0x000fe200078e00ff */
[----:B------:R-:W-:-:S07]  /*0c60*/  UP2UR UR40, UPR, URZ, 0x4 ;  /* 0x000000043f287883 */ /* 0x000fce0008000000 */
[----:B------:R-:W-:Y:S01]  /*0c70*/  @UP2 ULDC UR12, c[0x0][0x10] ;  /* 0x00000400000c2ab9 */ /* 0x000fe20000000800 */
[----:B------:R-:W-:Y:S01]  /*0c80*/  @UP2 UMOV UR4, UR8 ;  /* 0x0000000800042c82 */ /* 0x000fe20008000000 */
[----:B------:R-:W-:Y:S01]  /*0c90*/  @UP2 UMOV UR5, URZ ;  /* 0x0000003f00052c82 */ /* 0x000fe20008000000 */
[----:B------:R-:W-:Y:S01]  /*0ca0*/  @!UP2 ULDC UR16, c[0x0][0xc] ;  /* 0x000003000010aab9 */ /* 0x000fe20000000800 */
[----:B------:R-:W-:Y:S01]  /*0cb0*/  @UP2 UIMAD.WIDE.U32 UR12, UR15, UR12, UR4 ;  /* 0x0000000c0f0c22a5 */ /* 0x000fe2000f8e0004 */
[----:B------:R-:W-:Y:S02]  /*0cc0*/  ULDC UR10, c[0x0][0xc] ;  /* 0x00000300000a7ab9 */ /* 0x000fe40000000800 */
[----:B------:R-:W-:Y:S01]  /*0cd0*/  @UP2 UMOV UR4, URZ ;  /* 0x0000003f00042c82 */ /* 0x000fe20008000000 */
[----:B------:R-:W-:Y:S01]  /*0ce0*/  UMOV UR5, URZ ;  /* 0x0000003f00057c82 */ /* 0x000fe20008000000 */
[----:B------:R-:W-:Y:S01]  /*0cf0*/  @UP2 UIADD3 UR18, UR13, UR4, URZ ;  /* 0x000000040d122290 */ /* 0x000fe2000fffe03f */
[----:B------:R-:W-:-:S02]  /*0d00*/  ULDC UR11, c[0x0][0x10] ;  /* 0x00000400000b7ab9 */ /* 0x000fc40000000800 */
[----:B------:R-:W-:Y:S01]  /*0d10*/  UMOV UR4, UR15 ;  /* 0x0000000f00047c82 */ /* 0x000fe20008000000 */
[----:B------:R-:W-:Y:S02]  /*0d20*/  UIMAD.WIDE.U32 UR10, UR10, UR11, URZ ;  /* 0x0000000b0a0a72a5 */ /* 0x000fe4000f8e003f */
[----:B------:R-:W-:Y:S01]  /*0d30*/  @!UP2 UIMAD.WIDE.U32 UR4, UR8, UR16, UR4 ;  /* 0x000000100804a2a5 */ /* 0x000fe2000f8e0004 */
[----:B------:R-:W-:Y:S02]  /*0d40*/  ULDC UR13, c[0x0][0x14] ;  /* 0x00000500000d7ab9 */ /* 0x000fe40000000800 */
[----:B------:R-:W-:Y:S02]  /*0d50*/  UIMAD.WIDE.U32 UR38, UR10, UR13, URZ ;  /* 0x0000000d0a2672a5 */ /* 0x000fe4000f8e003f */
[----:B------:R-:W-:Y:S02]  /*0d60*/  UIMAD UR41, UR11, UR13, URZ ;  /* 0x0000000d0b2972a4 */ /* 0x000fe4000f8e023f */
[----:B------:R-:W-:Y:S01]  /*0d70*/  @!UP2 UMOV UR12, UR4 ;  /* 0x00000004000cac82 */ /* 0x000fe20008000000 */
[----:B------:R-:W-:Y:S01]  /*0d80*/  @!UP2 UMOV UR18, UR5 ;  /* 0x000000050012ac82 */ /* 0x000fe20008000000 */
[----:B------:R-:W-:-:S02]  /*0d90*/  UIADD3 UR41, UR39, UR41, URZ ;  /* 0x0000002927297290 */ /* 0x000fc4000fffe03f */
[----:B------:R-:W-:-:S04]  /*0da0*/  UIADD3 UR4, UP1, UR12, UR38, URZ ;  /* 0x000000260c047290 */ /* 0x000fc8000ff3e03f */
[----:B------:R-:W-:Y:S02]  /*0db0*/  UIADD3.X UR5, UR18, UR41, URZ, UP1, !UPT ;  /* 0x0000002912057290 */ /* 0x000fe40008ffe43f */
[----:B------:R-:W-:Y:S02]  /*0dc0*/  USEL UR4, UR4, UR12, !UP0 ;  /* 0x0000000c04047287 */ /* 0x000fe4000c000000 */
[----:B------:R-:W-:-:S04]  /*0dd0*/  USEL UR5, UR5, UR18, !UP0 ;  /* 0x0000001205057287 */ /* 0x000fc8000c000000 */
[----:B0-----:R-:W-:Y:S01]  /*0de0*/  ISETP.LE.U32.AND P0, PT, R4, UR4, PT ;  /* 0x0000000404007c0c */ /* 0x001fe2000bf03070 */
[----:B------:R-:W-:Y:S01]  /*0df0*/  IMAD.U32 R16, RZ, RZ, UR4 ;  /* 0x00000004ff107e24 */ /* 0x000fe2000f8e00ff */
[----:B------:R-:W-:Y:S01]  /*0e00*/  PRMT R4, RZ, 0x7610, R4 ;  /* 0x00007610ff047816 */ /* 0x000fe20000000004 */
[----:B------:R-:W-:Y:S02]  /*0e10*/  IMAD.U32 R2, RZ, RZ, UR5 ;  /* 0x00000005ff027e24 */ /* 0x000fe4000f8e00ff */
[----:B------:R-:W-:-:S03]  /*0e20*/  IMAD.U32 R17, RZ, RZ, UR5 ;  /* 0x00000005ff117e24 */ /* 0x000fc6000f8e00ff */
[----:B------:R-:W-:Y:S01]  /*0e30*/  ISETP.GE.U32.AND.EX P0, PT, R2, R5, PT, P0 ;  /* 0x000000050200720c */ /* 0x000fe20003f06100 */
[----:B------:R-:W-:-:S12]  /*0e40*/  IMAD.MOV.U32 R2, RZ, RZ, -0x1 ;  /* 0xffffffffff027424 */ /* 0x000fd800078e00ff */
[----:B------:R-:W-:Y:S05]  /*0e50*/  @P0 BRA `(.L_x_11) ;  /* 0x0000000400500947 */ /* 0x000fea0003800000 */
[----:B------:R-:W-:Y:S01]  /*0e60*/  ULDC.64 UR18, c[0x0][0x628] ;  /* 0x00018a0000127ab9 */ /* 0x000fe20000000a00 */
[C---:B------:R-:W-:Y:S01]  /*0e70*/  R2UR UR20, R16.reuse ;  /* 0x00000000101472ca */ /* 0x040fe200000e0000 */
[----:B------:R-:W-:Y:S01]  /*0e80*/  ULDC UR16, c[0x0][0x630] ;  /* 0x00018c0000107ab9 */ /* 0x000fe20000000800 */
[----:B------:R-:W-:Y:S02]  /*0e90*/  ISETP.NE.U32.AND P0, PT, RZ, UR18, PT ;  /* 0x00000012ff007c0c */ /* 0x000fe4000bf05070 */
[----:B------:R-:W-:Y:S02]  /*0ea0*/  R2UR UR4, R16 ;  /* 0x00000000100472ca */ /* 0x000fe400000e0000 */
[----:B------:R-:W-:Y:S02]  /*0eb0*/  ISETP.NE.AND.EX P0, PT, RZ, UR19, PT, P0 ;  /* 0x00000013ff007c0c */ /* 0x000fe4000bf05300 */
[----:B------:R-:W-:-:S11]  /*0ec0*/  R2UR UR5, R17 ;  /* 0x00000000110572ca */ /* 0x000fd600000e0000 */
[----:B------:R-:W-:Y:S05]  /*0ed0*/  @!P0 BRA `(.L_x_12) ;  /* 0x0000000000308947 */ /* 0x000fea0003800000 */
[----:B------:R-:W-:Y:S01]  /*0ee0*/  R2UR UR4, R16 ;  /* 0x00000000100472ca */ /* 0x000fe200000e0000 */
[----:B------:R-:W-:Y:S01]  /*0ef0*/  ULDC UR12, c[0x0][0x634] ;  /* 0x00018d00000c7ab9 */ /* 0x000fe20000000800 */
[----:B------:R-:W-:-:S11]  /*0f00*/  R2UR UR15, R17 ;  /* 0x00000000110f72ca */ /* 0x000fd600000e0000 */
[----:B------:R-:W-:-:S04]  /*0f10*/  UIADD3 UR12, UP1, UR4, UR12, URZ ;  /* 0x0000000c040c7290 */ /* 0x000fc8000ff3e03f */
[----:B------:R-:W-:-:S04]  /*0f20*/  UIADD3.X UR15, URZ, UR15, URZ, UP1, !UPT ;  /* 0x0000000f3f0f7290 */ /* 0x000fc80008ffe43f */
[----:B------:R-:W-:-:S04]  /*0f30*/  UIMAD.WIDE.U32 UR4, UR15, UR18, URZ ;  /* 0x000000120f0472a5 */ /* 0x000fc8000f8e003f */
[----:B------:R-:W-:Y:S02]  /*0f40*/  UIMAD.WIDE.U32 UR10, UP1, UR12, UR19, UR4 ;  /* 0x000000130c0a72a5 */ /* 0x000fe4000f820004 */
[----:B------:R-:W-:Y:S02]  /*0f50*/  UIMAD.WIDE.U32 UR4, UR12, UR18, URZ ;  /* 0x000000120c0472a5 */ /* 0x000fe4000f8e003f */
[----:B------:R-:W-:Y:S02]  /*0f60*/  UIADD3.X UR13, URZ, URZ, URZ, UP1, !UPT ;  /* 0x0000003f3f0d7290 */ /* 0x000fe40008ffe43f */
[----:B------:R-:W-:Y:S01]  /*0f70*/  UIADD3 URZ, UP1, UR5, UR10, URZ ;  /* 0x0000000a053f7290 */ /* 0x000fe2000ff3e03f */
[----:B------:R-:W-:-:S03]  /*0f80*/  UMOV UR12, UR11 ;  /* 0x0000000b000c7c82 */ /* 0x000fc60008000000 */
[----:B------:R-:W-:-:S12]  /*0f90*/  UIMAD.WIDE.U32.X UR4, UR15, UR19, UR12, UP1 ;  /* 0x000000130f0472a5 */ /* 0x000fd800088e040c */
.L_x_12:
[----:B------:R-:W-:Y:S01]  /*0fa0*/  USHF.R.U64 UR4, UR4, UR16, UR5 ;  /* 0x0000001004047299 */ /* 0x000fe20008001205 */
[----:B------:R-:W-:Y:S01]  /*0fb0*/  R2UR UR11, R17 ;  /* 0x00000000110b72ca */ /* 0x000fe200000e0000 */
[----:B------:R-:W-:Y:S02]  /*0fc0*/  USHF.R.U32.HI UR5, URZ, UR16, UR5 ;  /* 0x000000103f057299 */ /* 0x000fe40008011605 */
[----:B------:R-:W-:Y:S01]  /*0fd0*/  UIADD3 UR12, UP1, URZ, -UR4, URZ ;  /* 0x800000043f0c7290 */ /* 0x000fe2000ff3e03f */
[----:B------:R-:W-:Y:S01]  /*0fe0*/  ULDC.64 UR18, c[0x0][0x620] ;  /* 0x0001880000127ab9 */ /* 0x000fe20000000a00 */
[----:B------:R-:W-:Y:S02]  /*0ff0*/  UISETP.NE.AND UP2, UPT, UR40, URZ, UPT ;  /* 0x0000003f2800728c */ /* 0x000fe4000bf45270 */
[----:B------:R-:W-:Y:S01]  /*1000*/  UIADD3.X UR5, URZ, ~UR5, URZ, UP1, !UPT ;  /* 0x800000053f057290 */ /* 0x000fe20008ffe43f */
[----:B------:R-:W-:Y:S01]  /*1010*/  UMOV UR10, UR20 ;  /* 0x00000014000a7c82 */ /* 0x000fe20008000000 */
[----:B------:R-:W-:-:S02]  /*1020*/  ULDC UR13, c[0x0][0x618] ;  /* 0x00018600000d7ab9 */ /* 0x000fc40000000800 */
[----:B------:R-:W-:Y:S02]  /*1030*/  UIMAD UR5, UR5, UR18, URZ ;  /* 0x00000012050572a4 */ /* 0x000fe4000f8e023f */
[----:B------:R-:W-:Y:S02]  /*1040*/  UIMAD.WIDE.U32 UR10, UR12, UR18, UR10 ;  /* 0x000000120c0a72a5 */ /* 0x000fe4000f8e000a */
[----:B------:R-:W-:Y:S02]  /*1050*/  UIMAD UR12, UR12, UR19, UR5 ;  /* 0x000000130c0c72a4 */ /* 0x000fe4000f8e0205 */
[----:B------:R-:W-:Y:S02]  /*1060*/  @UP2 UIMAD UR7, UR17, UR9, UR8 ;  /* 0x00000009110722a4 */ /* 0x000fe4000f8e0208 */
[----:B------:R-:W-:Y:S01]  /*1070*/  UIADD3 UR11, UR11, UR12, URZ ;  /* 0x0000000c0b0b7290 */ /* 0x000fe2000fffe03f */
[----:B------:R-:W-:Y:S01]  /*1080*/  ULDC.64 UR8, c[0x0][0x640] ;  /* 0x0001900000087ab9 */ /* 0x000fe20000000a00 */
[----:B------:R-:W-:-:S02]  /*1090*/  ULDC UR15, c[0x0][0x608] ;  /* 0x00018200000f7ab9 */ /* 0x000fc40000000800 */
[----:B------:R-:W-:Y:S01]  /*10a0*/  USHF.R.U64 UR20, UR10, UR13, UR11 ;  /* 0x0000000d0a147299 */ /* 0x000fe2000800120b */
[----:B------:R-:W-:Y:S01]  /*10b0*/  ISETP.NE.U32.AND P0, PT, RZ, UR8, PT ;  /* 0x00000008ff007c0c */ /* 0x000fe2000bf05070 */
[----:B------:R-:W-:Y:S01]  /*10c0*/  USHF.R.U32.HI UR11, URZ, UR13, UR11 ;  /* 0x0000000d3f0b7299 */ /* 0x000fe2000801160b */
[----:B------:R-:W-:Y:S02]  /*10d0*/  ULDC UR21, c[0x0][0x658] ;  /* 0x0001960000157ab9 */ /* 0x000fe40000000800 */
[----:B------:R-:W-:Y:S01]  /*10e0*/  ISETP.NE.AND.EX P0, PT, RZ, UR9, PT, P0 ;  /* 0x00000009ff007c0c */ /* 0x000fe2000bf05300 */
[----:B------:R-:W-:Y:S02]  /*10f0*/  USHF.R.U64 UR25, UR20, UR15, UR11 ;  /* 0x0000000f14197299 */ /* 0x000fe4000800120b */
[----:B------:R-:W-:Y:S01]  /*1100*/  USHF.R.U32.HI UR11, URZ, UR15, UR11 ;  /* 0x0000000f3f0b7299 */ /* 0x000fe2000801160b */
[----:B------:R-:W-:Y:S01]  /*1110*/  UMOV UR10, 0xffffffff ;  /* 0xffffffff000a7882 */ /* 0x000fe20000000000 */
[----:B------:R-:W-:Y:S01]  /*1120*/  ULDC UR5, c[0x0][0x600] ;  /* 0x0001800000057ab9 */ /* 0x000fe20000000800 */
[----:B------:R-:W-:-:S02]  /*1130*/  USHF.L.U32 UR10, UR10, UR21, URZ ;  /* 0x000000150a0a7299 */ /* 0x000fc4000800063f */
[----:B------:R-:W-:Y:S02]  /*1140*/  USHF.R.U64 UR26, UR25, UR21, UR11 ;  /* 0x00000015191a7299 */ /* 0x000fe4000800120b */
[----:B------:R-:W-:Y:S02]  /*1150*/  ULOP3.LUT UR15, URZ, UR10, URZ, 0x33, !UPT ;  /* 0x0000000a3f0f7292 */ /* 0x000fe4000f8e333f */
[----:B------:R-:W-:Y:S02]  /*1160*/  UIADD3 UR19, UR5, -0x1, URZ ;  /* 0xffffffff05137890 */ /* 0x000fe4000fffe03f */
[----:B------:R-:W-:Y:S01]  /*1170*/  USHF.R.U32.HI UR11, URZ, UR21, UR11 ;  /* 0x000000153f0b7299 */ /* 0x000fe2000801160b */
[----:B------:R-:W-:Y:S01]  /*1180*/  ULDC UR22, c[0x0][0x648] ;  /* 0x0001920000167ab9 */ /* 0x000fe20000000800 */
[----:B------:R-:W-:Y:S01]  /*1190*/  ULDC UR23, c[0x0][0x638] ;  /* 0x00018e0000177ab9 */ /* 0x000fe20000000800 */
[----:B------:R-:W-:Y:S01]  /*11a0*/  UMOV UR24, 0x1 ;  /* 0x0000000100187882 */ /* 0x000fe20000000000 */
[----:B------:R-:W-:Y:S01]  /*11b0*/  UMOV UR10, UR26 ;  /* 0x0000001a000a7c82 */ /* 0x000fe20008000000 */
[----:B------:R-:W-:Y:S07]  /*11c0*/  @!P0 BRA `(.L_x_13) ;  /* 0x0000000000308947 */ /* 0x000fee0003800000 */
[----:B------:R-:W-:Y:S02]  /*11d0*/  ULDC UR16, c[0x0][0x64c] ;  /* 0x0001930000107ab9 */ /* 0x000fe40000000800 */
        /* <DEDUP_REMOVED lines=8> */
[----:B------:R-:W-:-:S07]  /*1260*/  UIMAD.WIDE.U32.X UR8, UR18, UR9, UR16, UP1 ;  /* 0x00000009120872a5 */ /* 0x000fce00088e0410 */
[----:B------:R-:W-:Y:S01]  /*1270*/  UMOV UR10, UR8 ;  /* 0x00000008000a7c82 */ /* 0x000fe20008000000 */
[----:B------:R-:W-:-:S05]  /*1280*/  UMOV UR11, UR9 ;  /* 0x00000009000b7c82 */ /* 0x000fca0008000000 */
.L_x_13:
[----:B------:R-:W-:Y:S01]  /*1290*/  USHF.R.U64 UR9, UR10, UR22, UR11 ;  /* 0x000000160a097299 */ /* 0x000fe2000800120b */
[----:B------:R-:W-:Y:S01]  /*12a0*/  IMAD.MOV.U32 R4, RZ, RZ, 0x1 ;  /* 0x00000001ff047424 */ /* 0x000fe200078e00ff */
[----:B------:R-:W-:Y:S01]  /*12b0*/  USHF.L.U32 UR8, UR24, UR21, URZ ;  /* 0x0000001518087299 */ /* 0x000fe2000800063f */
[----:B------:R-:W-:Y:S01]  /*12c0*/  IMAD.U32 R19, RZ, RZ, UR4 ;  /* 0x00000004ff137e24 */ /* 0x000fe2000f8e00ff */
[----:B------:R-:W-:Y:S02]  /*12d0*/  ULOP3.LUT UR15, UR25, UR15, URZ, 0xc0, !UPT ;  /* 0x0000000f190f7292 */ /* 0x000fe4000f8ec03f */
[----:B------:R-:W-:Y:S02]  /*12e0*/  UIADD3 UR10, -UR9, URZ, URZ ;  /* 0x0000003f090a7290 */ /* 0x000fe4000fffe13f */
[----:B------:R-:W-:Y:S02]  /*12f0*/  UIMAD UR15, UR8, UR9, UR15 ;  /* 0x00000009080f72a4 */ /* 0x000fe4000f8e020f */
[----:B------:R-:W-:-:S02]  /*1300*/  ULOP3.LUT UR19, UR20, UR19, URZ, 0xc0, !UPT ;  /* 0x0000001314137292 */ /* 0x000fc4000f8ec03f */
[----:B------:R-:W-:Y:S01]  /*1310*/  UIMAD UR8, UR10, UR23, UR26 ;  /* 0x000000170a0872a4 */ /* 0x000fe2000f8e021a */
[----:B------:R-:W-:Y:S01]  /*1320*/  ULDC UR9, c[0x0][0x610] ;  /* 0x0001840000097ab9 */ /* 0x000fe20000000800 */
[----:B------:R-:W-:Y:S02]  /*1330*/  UISETP.NE.AND UP1, UPT, UR40, URZ, UPT ;  /* 0x0000003f2800728c */ /* 0x000fe4000bf25270 */
[----:B------:R-:W-:Y:S02]  /*1340*/  UIMAD UR7, UR15, UR9, UR7 ;  /* 0x000000090f0772a4 */ /* 0x000fe4000f8e0207 */
[----:B------:R-:W-:-:S04]  /*1350*/  UIMAD UR8, UR8, UR5, UR19 ;  /* 0x00000005080872a4 */ /* 0x000fc8000f8e0213 */
[----:B------:R-:W-:Y:S02]  /*1360*/  USEL UR5, UR8, UR7, !UP1 ;  /* 0x0000000708057287 */ /* 0x000fe4000c800000 */
[----:B------:R-:W-:-:S04]  /*1370*/  USEL UR7, UR7, UR8, !UP1 ;  /* 0x0000000807077287 */ /* 0x000fc8000c800000 */
[----:B------:R-:W-:Y:S02]  /*1380*/  IMAD.U32 R2, RZ, RZ, UR5 ;  /* 0x00000005ff027e24 */ /* 0x000fe4000f8e00ff */
[----:B------:R-:W-:-:S07]  /*1390*/  IMAD.U32 R18, RZ, RZ, UR7 ;  /* 0x00000007ff127e24 */ /* 0x000fce000f8e00ff */
.L_x_11:
[----:B------:R-:W-:Y:S05]  /*13a0*/  @!P1 BRA `(.L_x_14) ;  /* 0x00000000000c9947 */ /* 0x000fea0003800000 */
[----:B------:R-:W-:Y:S01]  /*13b0*/  UCGABAR_WAIT ;  /* 0x0000000000007dc7 */ /* 0x000fe20008000000 */
[----:B------:R-:W-:Y:S01]  /*13c0*/  CCTL.IVALL ;  /* 0x00000000ff00798f */ /* 0x000fe20002000000 */
[----:B------:R-:W-:Y:S05]  /*13d0*/  BRA `(.L_x_15) ;  /* 0x0000000000047947 */ /* 0x000fea0003800000 */
.L_x_14:
[----:B------:R-:W-:Y:S06]  /*13e0*/  BAR.SYNC.DEFER_BLOCKING 0x0 ;  /* 0x0000000000007b1d */ /* 0x000fec0000010000 */
.L_x_15:
[----:B------:R-:W-:Y:S02]  /*13f0*/  ULDC UR4, c[0x0][0x28c] ;  /* 0x0000a30000047ab9 */ /* 0x000fe40000000800 */
[----:B------:R-:W-:-:S04]  /*1400*/  UIADD3 UR4, UR4, 0x3f, URZ ;  /* 0x0000003f04047890 */ /* 0x000fc8000fffe03f */
[----:B------:R-:W-:-:S04]  /*1410*/  USHF.R.S32.HI UR5, URZ, 0x1f, UR4 ;  /* 0x0000001f3f057899 */ /* 0x000fc80008011404 */
[----:B------:R-:W-:-:S04]  /*1420*/  ULEA.HI UR5, UR5, UR4, URZ, 0x6 ;  /* 0x0000000405057291 */ /* 0x000fc8000f8f303f */
[----:B------:R-:W-:Y:S01]  /*1430*/  USHF.R.S32.HI UR37, URZ, 0x6, UR5 ;  /* 0x000000063f257899 */ /* 0x000fe20008011405 */
[----:B------:R-:W-:Y:S11]  /*1440*/  @!P2 BRA `(.L_x_16) ;  /* 0x0000007c00e0a947 */ /* 0x000ff60003800000 */
[----:B------:R-:W-:-:S06]  /*1450*/  UISETP.GT.U32.AND UP1, UPT, UR14, 0x1, UPT ;  /* 0x000000010e00788c */ /* 0x000fcc000bf24070 */
[----:B------:R-:W-:-:S13]  /*1460*/  PLOP3.LUT P0, PT, PT, PT, UP1, 0x80, 0x0 ;  /* 0x000000000000781c */ /* 0x000fda0003f0f018 */
[----:B------:R-:W-:Y:S05]  /*1470*/  @P0 EXIT ;  /* 0x000000000000094d */ /* 0x000fea0003800000 */
.L_x_17:
[----:B------:R-:W-:-:S08]  /*1480*/  NOP ;  /* 0x0000000000007918 */ /* 0x000fd00000000000 */
[----:B------:R-:W0:Y:S02]  /*1490*/  USETMAXREG.TRY_ALLOC.CTAPOOL UP1, 0xe8 ;  /* 0x000000e8000079c8 */ /* 0x000e240008020600 */
[----:B0-----:R-:W-:-:S13]  /*14a0*/  PLOP3.LUT P0, PT, PT, PT, UP1, 0x80, 0x0 ;  /* 0x000000000000781c */ /* 0x001fda0003f0f018 */
[----:B------:R-:W-:Y:S05]  /*14b0*/  @!P0 BRA `(.L_x_17) ;  /* 0xfffffffc00f08947 */ /* 0x000fea000383ffff */
[----:B------:R-:W-:-:S13]  /*14c0*/  LOP3.LUT P0, RZ, R4, 0xff, RZ, 0xc0, !PT ;  /* 0x000000ff04ff7812 */ /* 0x000fda000780c0ff */
[----:B------:R-:W-:Y:S05]  /*14d0*/  @!P0 EXIT ;  /* 0x000000000000894d */ /* 0x000fea0003800000 */
[----:B------:R-:W0:Y:S01]  /*14e0*/  S2UR UR5, SR_CgaCtaId ;  /* 0x00000000000579c3 */ /* 0x000e220000008800 */
[----:B------:R-:W-:Y:S01]  /*14f0*/  VIADD R7, R7, 0xffffffff ;  /* 0xffffffff07077836 */ /* 0x000fe20000000000 */
[CC--:B------:R-:W-:Y:S01]  /*1500*/  LEA.HI R0, R6.reuse, R3.reuse, RZ, 0x2 ;  /* 0x0000000306007211 */ /* 0x0c0fe200078f10ff */
[----:B------:R-:W-:Y:S01]  /*1510*/  UMOV UR43, 0x400 ;  /* 0x00000400002b7882 */ /* 0x000fe20000000000 */
[----:B------:R-:W-:Y:S01]  /*1520*/  LEA.HI R6, R6, R3, RZ, 0x5 ;  /* 0x0000000306067211 */ /* 0x000fe200078f28ff */
[----:B------:R-:W-:Y:S01]  /*1530*/  USHF.R.U32.HI UR4, URZ, 0x1, UR37 ;  /* 0x000000013f047899 */ /* 0x000fe20008011625 */
[----:B------:R-:W-:Y:S01]  /*1540*/  R2UR UR45, R7 ;  /* 0x00000000072d72ca */ /* 0x000fe200000e0000 */
[----:B------:R-:W-:Y:S01]  /*1550*/  ULOP3.LUT UR44, UR37, 0x1, URZ, 0xc0, !UPT ;  /* 0x00000001252c7892 */ /* 0x000fe2000f8ec03f */
[--C-:B------:R-:W-:Y:S01]  /*1560*/  SHF.R.S32.HI R154, RZ, 0x2, R0.reuse ;  /* 0x00000002ff9a7819 */ /* 0x100fe20000011400 */
[----:B------:R-:W-:Y:S01]  /*1570*/  UISETP.LT.AND UP1, UPT, UR37, 0x1, UPT ;  /* 0x000000012500788c */ /* 0x000fe2000bf21270 */
[----:B------:R-:W-:Y:S01]  /*1580*/  SHF.R.S32.HI R5, RZ, 0x1f, R0 ;  /* 0x0000001fff057819 */ /* 0x000fe20000011400 */
[----:B------:R-:W-:Y:S01]  /*1590*/  ULOP3.LUT UR4, UR4, 0x1, URZ, 0xc0, !UPT ;  /* 0x0000000104047892 */ /* 0x000fe2000f8ec03f */
[----:B------:R-:W-:Y:S01]  /*15a0*/  LOP3.LUT R156, R0, 0xfffffffc, RZ, 0xc0, !PT ;  /* 0xfffffffc009c7812 */ /* 0x000fe200078ec0ff */
[----:B------:R-:W-:Y:S01]  /*15b0*/  ULDC UR6, c[0x0][0x284] ;  /* 0x0000a10000067ab9 */ /* 0x000fe20000000800 */
[----:B------:R-:W-:Y:S01]  /*15c0*/  LEA.HI R5, R5, R154, RZ, 0x3 ;  /* 0x0000009a05057211 */ /* 0x000fe200078f18ff */
[----:B------:R-:W-:Y:S01]  /*15d0*/  USEL UR44, UR44, URZ, !UP0 ;  /* 0x0000003f2c2c7287 */ /* 0x000fe2000c000000 */
[----:B------:R-:W-:Y:S01]  /*15e0*/  ISETP.NE.AND P0, PT, R7, RZ, PT ;  /* 0x000000ff0700720c */ /* 0x000fe20003f05270 */
[----:B------:R-:W-:Y:S01]  /*15f0*/  USEL UR47, UR37, 0x1, UP1 ;  /* 0x00000001252f7887 */ /* 0x000fe20008800000 */
[----:B------:R-:W-:Y:S01]  /*1600*/  LOP3.LUT R5, R5, 0xfffffff8, RZ, 0xc0, !PT ;  /* 0xfffffff805057812 */ /* 0x000fe200078ec0ff */
[----:B------:R-:W-:Y:S01]  /*1610*/  USHF.L.U32 UR45, UR45, 0x3, URZ ;  /* 0x000000032d2d7899 */ /* 0x000fe2000800063f */
[----:B------:R-:W-:Y:S01]  /*1620*/  IMAD.IADD R156, R3, 0x1, -R156 ;  /* 0x00000001039c7824 */ /* 0x000fe200078e0a9c */
[----:B------:R-:W-:Y:S01]  /*1630*/  UISETP.EQ.U32.AND UP0, UPT, UR4, 0x1, !UP0 ;  /* 0x000000010400788c */ /* 0x000fe2000c702070 */
[----:B------:R-:W-:Y:S01]  /*1640*/  SEL R170, RZ, 0x1, P0 ;  /* 0x00000001ffaa7807 */ /* 0x000fe20000000000 */
[----:B------:R-:W-:Y:S01]  /*1650*/  IMAD.IADD R154, R154, 0x1, -R5 ;  /* 0x000000019a9a7824 */ /* 0x000fe200078e0a05 */
[----:B0-----:R-:W-:Y:S01]  /*1660*/  ULEA UR43, UR5, UR43, 0x18 ;  /* 0x0000002b052b7291 */ /* 0x001fe2000f8ec03f */
[----:B------:R-:W-:Y:S01]  /*1670*/  SHF.R.S32.HI R5, RZ, 0x5, R6 ;  /* 0x00000005ff057819 */ /* 0x000fe20000011406 */
[----:B------:R-:W-:Y:S01]  /*1680*/  IMAD.U32 R158, RZ, RZ, UR45 ;  /* 0x0000002dff9e7e24 */ /* 0x000fe2000f8e00ff */
[----:B------:R-:W-:Y:S01]  /*1690*/  ULOP3.LUT UR36, UR42, 0x1, URZ, 0xfc, !UPT ;  /* 0x000000012a247892 */ /* 0x000fe2000f8efc3f */
[--C-:B------:R-:W-:Y:S01]  /*16a0*/  SHF.R.S32.HI R155, RZ, 0x1f, R154.reuse ;  /* 0x0000001fff9b7819 */ /* 0x100fe2000001149a */
[----:B------:R-:W-:Y:S01]  /*16b0*/  UIADD3 UR46, UR43, 0x30, URZ ;  /* 0x000000302b2e7890 */ /* 0x000fe2000fffe03f */
[C-C-:B------:R-:W-:Y:S01]  /*16c0*/  IMAD R161, R5.reuse, -0x10, -R154.reuse ;  /* 0xfffffff005a17824 */ /* 0x140fe200078e0a9a */
[C---:B------:R-:W-:Y:S01]  /*16d0*/  LOP3.LUT R160, R158.reuse, 0x8, RZ, 0xc0, !PT ;  /* 0x000000089ea07812 */ /* 0x040fe200078ec0ff */
[----:B------:R-:W-:Y:S01]  /*16e0*/  UIADD3 UR47, -UR47, UR37, URZ ;  /* 0x000000252f2f7290 */ /* 0x000fe2000fffe13f */
[----:B------:R-:W-:Y:S01]  /*16f0*/  IMAD.WIDE R154, R5, 0x10, R154 ;  /* 0x00000010059a7825 */ /* 0x000fe200078e029a */
[----:B------:R-:W-:Y:S01]  /*1700*/  LOP3.LUT R158, R158, 0x8, RZ, 0xc, !PT ;  /* 0x000000089e9e7812 */ /* 0x000fe200078e0cff */
[----:B------:R-:W-:Y:S01]  /*1710*/  USEL UR48, URZ, 0x1, !UP0 ;  /* 0x000000013f307887 */ /* 0x000fe2000c000000 */
[----:B------:R-:W-:Y:S01]  /*1720*/  LOP3.LUT R160, R160, 0x18, RZ, 0x3c, !PT ;  /* 0x00000018a0a07812 */ /* 0x000fe200078e3cff */
[----:B------:R-:W-:-:S02]  /*1730*/  IMAD.U32 R157, RZ, RZ, UR46 ;  /* 0x0000002eff9d7e24 */ /* 0x000fc4000f8e00ff */
[----:B------:R-:W-:Y:S02]  /*1740*/  VIADD R161, R161, UR6 ;  /* 0x00000006a1a17c36 */ /* 0x000fe40008000000 */
[----:B------:R-:W-:-:S07]  /*1750*/  VIADD R159, R157, UR45 ;  /* 0x0000002d9d9f7c36 */ /* 0x000fce0008000000 */
.L_x_293:
[----:B------:R-:W-:Y:S01]  /*1760*/  SHF.L.U32 R0, R170, 0x1f, RZ ;  /* 0x0000001faa007819 */ /* 0x000fe200000006ff */
[----:B------:R-:W-:Y:S02]  /*1770*/  ULDC UR4, c[0x0][0x28c] ;  /* 0x0000a30000047ab9 */ /* 0x000fe40000000800 */
[----:B------:R-:W-:Y:S01]  /*1780*/  ISETP.LT.AND P1, PT, RZ, UR4, PT ;  /* 0x00000004ff007c0c */ /* 0x000fe2000bf21270 */
[----:B------:R-:W0:Y:S02]  /*1790*/  SYNCS.PHASECHK.TRANS64.TRYWAIT P0, [R157+UR45], R0 ;  /* 0x000000009d0075a7 */ /* 0x000e24000800016d */
[----:B0-234-:R-:W-:Y:S10]  /*17a0*/  @!P0 BRA `(.L_x_18) ;  /* 0x0000008c00548947 */ /* 0x01dff40003800000 */
.L_x_313:
[----:B------:R-:W-:Y:S05]  /*17b0*/  @P1 BRA `(.L_x_19) ;  /* 0x0000000000401947 */ /* 0x000fea0003800000 */
[----:B0-----:R-:W-:Y:S01]  /*17c0*/  MOV R0, 0x0 ;  /* 0x0000000000007802 */ /* 0x001fe20000000f00 */
[----:B------:R-:W-:Y:S01]  /*17d0*/  ULDC.64 UR4, c[0x4][0x68] ;  /* 0x01001a0000047ab9 */ /* 0x000fe20000000a00 */
[----:B------:R-:W-:Y:S01]  /*17e0*/  ULDC.64 UR6, c[0x4][0x8] ;  /* 0x0100020000067ab9 */ /* 0x000fe20000000a00 */
[----:B------:R-:W-:Y:S01]  /*17f0*/  IMAD.U32 R4, RZ, RZ, UR4 ;  /* 0x00000004ff047e24 */ /* 0x000fe2000f8e00ff */
[----:B------:R0:W1:Y:S01]  /*1800*/  LDC.64 R14, c[0x4][R0] ;  /* 0x01000000000e7b82 */ /* 0x0000620000000a00 */
[----:B------:R-:W-:Y:S01]  /*1810*/  IMAD.U32 R5, RZ, RZ, UR5 ;  /* 0x00000005ff057e24 */ /* 0x000fe2000f8e00ff */
[----:B------:R-:W-:Y:S01]  /*1820*/  ULDC.64 UR4, c[0x4][0x70] ;  /* 0x01001c0000047ab9 */ /* 0x000fe20000000a00 */
[----:B------:R-:W-:Y:S02]  /*1830*/  IMAD.U32 R10, RZ, RZ, UR6 ;  /* 0x00000006ff0a7e24 */ /* 0x000fe4000f8e00ff */
[----:B------:R-:W-:Y:S02]  /*1840*/  IMAD.U32 R6, RZ, RZ, UR4 ;  /* 0x00000004ff067e24 */ /* 0x000fe4000f8e00ff */
[----:B------:R-:W-:-:S02]  /*1850*/  IMAD.U32 R7, RZ, RZ, UR5 ;  /* 0x00000005ff077e24 */ /* 0x000fc4000f8e00ff */
[----:B------:R-:W-:Y:S02]  /*1860*/  IMAD.U32 R11, RZ, RZ, UR7 ;  /* 0x00000007ff0b7e24 */ /* 0x000fe4000f8e00ff */
[----:B------:R-:W-:Y:S02]  /*1870*/  IMAD.MOV.U32 R8, RZ, RZ, 0x1e1 ;  /* 0x000001e1ff087424 */ /* 0x000fe400078e00ff */
[----:B------:R-:W-:Y:S02]  /*1880*/  IMAD.MOV.U32 R12, RZ, RZ, 0x1 ;  /* 0x00000001ff0c7424 */ /* 0x000fe400078e00ff */
[----:B0-----:R-:W-:-:S07]  /*1890*/  IMAD.MOV.U32 R13, RZ, RZ, RZ ;  /* 0x000000ffff0d7224 */ /* 0x001fce00078e00ff */
[----:B------:R-:W-:-:S07]  /*18a0*/  LEPC R20, `(.L_x_19) ;  /* 0x000000001014794e */ /* 0x000fce0000000000 */
[----:B-1---5:R-:W-:Y:S05]  /*18b0*/  CALL.ABS.NOINC R14 ;  /* 0x000000000e007343 */ /* 0x022fea0003c00000 */
.L_x_19:
[----:B0-----:R-:W-:-:S05]  /*18c0*/  IMAD.U32 R0, RZ, RZ, UR36 ;  /* 0x00000024ff007e24 */ /* 0x001fca000f8e00ff */
[----:B------:R-:W-:-:S13]  /*18d0*/  ISETP.NE.AND P0, PT, R0, 0x3, PT ;  /* 0x000000030000780c */ /* 0x000fda0003f05270 */
[----:B------:R-:W-:Y:S05]  /*18e0*/  @!P0 BRA `(.L_x_20) ;  /* 0x0000000000048947 */ /* 0x000fea0003800000 */
[----:B------:R-:W-:Y:S01]  /*18f0*/  BPT.TRAP 0x1 ;  /* 0x000000040000795c */ /* 0x000fe20000300000 */
.L_x_20:
[----:B------:R-:W-:Y:S02]  /*1900*/  IMAD.U32 R3, RZ, RZ, UR44 ;  /* 0x0000002cff037e24 */ /* 0x000fe4000f8e00ff */
[----:B------:R-:W-:-:S03]  /*1910*/  IMAD.U32 R0, RZ, RZ, UR48 ;  /* 0x00000030ff007e24 */ /* 0x000fc6000f8e00ff */
[----:B------:R-:W-:Y:S02]  /*1920*/  LEA R3, R3, UR43, 0x3 ;  /* 0x0000002b03037c11 */ /* 0x000fe4000f8e18ff */
[----:B------:R-:W-:-:S04]  /*1930*/  SHF.L.U32 R0, R0, 0x1f, RZ ;  /* 0x0000001f00007819 */ /* 0x000fc800000006ff */
[----:B------:R0:W1:Y:S01]  /*1940*/  SYNCS.PHASECHK.TRANS64.TRYWAIT P1, [R3+URZ], R0 ;  /* 0x00000000030075a7 */ /* 0x000062000802017f */
[----:B------:R-:W-:Y:S05]  /*1950*/  @!P0 BRA `(.L_x_21) ;  /* 0x0000000000048947 */ /* 0x000fea0003800000 */
[----:B------:R-:W-:Y:S01]  /*1960*/  BPT.TRAP 0x1 ;  /* 0x000000040000795c */ /* 0x000fe20000300000 */
.L_x_21:
[----:B------:R-:W-:-:S05]  /*1970*/  IMAD.U32 R4, RZ, RZ, UR47 ;  /* 0x0000002fff047e24 */ /* 0x000fca000f8e00ff */
[----:B------:R-:W-:Y:S01]  /*1980*/  ISETP.GE.AND P2, PT, R4, 0x1, PT ;  /* 0x000000010400780c */ /* 0x000fe20003f46270 */
[----:B-1----:R-:W-:-:S12]  /*1990*/  @P1 BRA `(.L_x_22) ;  /* 0x0000000000081947 */ /* 0x002fd80003800000 */
[----:B------:R-:W1:Y:S02]  /*19a0*/  SYNCS.PHASECHK.TRANS64.TRYWAIT P1, [R3+URZ], R0 ;  /* 0x00000000030075a7 */ /* 0x000e64000802017f */
[----:B-1----:R-:W-:Y:S05]  /*19b0*/  @!P1 BRA `(.L_x_23) ;  /* 0x0000008800e49947 */ /* 0x002fea0003800000 */
.L_x_22:
[----:B------:R-:W-:Y:S05]  /*19c0*/  WARPSYNC.ALL ;  /* 0x0000000000007948 */ /* 0x000fea0003800000 */
[----:B------:R-:W-:Y:S01]  /*19d0*/  UIADD3 UR4, UR43, 0x100, URZ ;  /* 0x000001002b047890 */ /* 0x000fe2000fffe03f */
[----:B------:R-:W-:Y:S01]  /*19e0*/  WARPGROUP.ARRIVE ;  /* 0x00000000000079c5 */ /* 0x000fe20000000000 */
[----:B------:R-:W-:Y:S02]  /*19f0*/  UIADD3 UR5, UR43, 0x8100, URZ ;  /* 0x000081002b057890 */ /* 0x000fe4000fffe03f */
[----:B------:R-:W-:Y:S02]  /*1a00*/  USHF.R.U32.HI UR4, URZ, 0x4, UR4 ;  /* 0x000000043f047899 */ /* 0x000fe40008011604 */
[----:B------:R-:W-:-:S02]  /*1a10*/  USHF.R.U32.HI UR5, URZ, 0x4, UR5 ;  /* 0x000000043f057899 */ /* 0x000fc40008011605 */
[----:B------:R-:W-:Y:S02]  /*1a20*/  ULOP3.LUT UR4, UR4, 0x3fff, URZ, 0xc0, !UPT ;  /* 0x00003fff04047892 */ /* 0x000fe4000f8ec03f */
[----:B------:R-:W-:Y:S02]  /*1a30*/  ULOP3.LUT UR5, UR5, 0x3fff, URZ, 0xc0, !UPT ;  /* 0x00003fff05057892 */ /* 0x000fe4000f8ec03f */
[----:B------:R-:W-:Y:S02]  /*1a40*/  ULOP3.LUT UR4, UR4, 0x10000, URZ, 0xfc, !UPT ;  /* 0x0001000004047892 */ /* 0x000fe4000f8efc3f */
[----:B------:R-:W-:Y:S02]  /*1a50*/  ULOP3.LUT UR5, UR5, 0x10000, URZ, 0xfc, !UPT ;  /* 0x0001000005057892 */ /* 0x000fe4000f8efc3f */
[----:B------:R-:W-:Y:S02]  /*1a60*/  ULEA UR7, UR44, UR4, 0xa ;  /* 0x000000042c077291 */ /* 0x000fe4000f8e503f */
[----:B------:R-:W-:Y:S01]  /*1a70*/  ULEA UR6, UR44, UR5, 0xc ;  /* 0x000000052c067291 */ /* 0x000fe2000f8e603f */
[----:B------:R-:W-:Y:S01]  /*1a80*/  UMOV UR9, 0x40000040 ;  /* 0x4000004000097882 */ /* 0x000fe20000000000 */
[----:B------:R-:W-:-:S03]  /*1a90*/  UMOV UR11, 0x40000040 ;  /* 0x40000040000b7882 */ /* 0x000fc60000000000 */
[----:B------:R-:W-:Y:S02]  /*1aa0*/  UMOV UR8, UR7 ;  /* 0x0000000700087c82 */ /* 0x000fe40008000000 */
[----:B------:R-:W-:Y:S02]  /*1ab0*/  UMOV UR10, UR6 ;  /* 0x00000006000a7c82 */ /* 0x000fe40008000000 */
[----:B------:R-:W-:Y:S01]  /*1ac0*/  HGMMA.64x256x8.F32.TF32 R24, gdesc[UR8], RZ, !UPT, gsb0 ;  /* 0x07e00000081879f0 */ /* 0x000fe2000c0028ff */
[----:B------:R-:W-:Y:S02]  /*1ad0*/  UIADD3 UR8, UR7, 0x2, URZ ;  /* 0x0000000207087890 */ /* 0x000fe4000fffe03f */
[----:B------:R-:W-:Y:S01]  /*1ae0*/  UIADD3 UR10, UR6, 0x2, URZ ;  /* 0x00000002060a7890 */ /* 0x000fe2000fffe03f */
[----:B------:R-:W-:Y:S01]  /*1af0*/  UMOV UR9, 0x40000040 ;  /* 0x4000004000097882 */ /* 0x000fe20000000000 */
[----:B------:R-:W-:Y:S01]  /*1b00*/  UMOV UR11, 0x40000040 ;  /* 0x40000040000b7882 */ /* 0x000fe20000000000 */
[----:B------:R-:W-:-:S02]  /*1b10*/  WARPGROUP.DEPBAR.LE gsb0, 0x0 ;  /* 0x00008000000079c5 */ /* 0x000fc40000010000 */
[----:B------:R-:W-:-:S15]  /*1b20*/  WARPGROUP.ARRIVE ;  /* 0x00000000000079c5 */ /* 0x000fde0000000000 */
[----:B------:R-:W-:-:S05]  /*1b30*/  NOP ;  /* 0x0000000000007918 */ /* 0x000fca0000000000 */
[----:B------:R-:W-:Y:S01]  /*1b40*/  HGMMA.64x256x8.F32.TF32 R24, gdesc[UR8], R24, gsb0 ;  /* 0x07e00000081879f0 */ /* 0x000fe20008002818 */
[----:B------:R-:W-:Y:S02]  /*1b50*/  UIADD3 UR8, UR7, 0x4, URZ ;  /* 0x0000000407087890 */ /* 0x000fe4000fffe03f */
[----:B------:R-:W-:Y:S01]  /*1b60*/  UIADD3 UR10, UR6, 0x4, URZ ;  /* 0x00000004060a7890 */ /* 0x000fe2000fffe03f */
[----:B------:R-:W-:Y:S01]  /*1b70*/  UMOV UR9, 0x40000040 ;  /* 0x4000004000097882 */ /* 0x000fe20000000000 */
[----:B------:R-:W-:Y:S01]  /*1b80*/  UMOV UR11, 0x40000040 ;  /* 0x40000040000b7882 */ /* 0x000fe20000000000 */
[----:B------:R-:W-:Y:S02]  /*1b90*/  WARPGROUP.DEPBAR.LE gsb0, 0x0 ;  /* 0x00008000000079c5 */ /* 0x000fe40000010000 */
        /* <DEDUP_REMOVED lines=42> */
[----:B------:R-:W-:Y:S03]  /*1e40*/  HGMMA.64x256x8.F32.TF32 R24, gdesc[UR8], R24, gsb0 ;  /* 0x07e00000081879f0 */ /* 0x000fe60008002818 */
[----:B------:R-:W-:Y:S02]  /*1e50*/  WARPGROUP.DEPBAR.LE gsb0, 0x0 ;  /* 0x00008000000079c5 */ /* 0x000fe40000010000 */
[----:B------:R-:W-:Y:S05]  /*1e60*/  @!P2 BRA `(.L_x_24) ;  /* 0x0000000400a4a947 */ /* 0x000fea0003800000 */
[----:B------:R-:W-:Y:S01]  /*1e70*/  UIADD3 UR6, UR44, 0x1, URZ ;  /* 0x000000012c067890 */ /* 0x000fe2000fffe03f */
[----:B01----:R-:W-:Y:S02]  /*1e80*/  IMAD.U32 R0, RZ, RZ, UR47 ;  /* 0x0000002fff007e24 */ /* 0x003fe4000f8e00ff */
[----:B------:R-:W-:Y:S01]  /*1e90*/  IMAD.U32 R3, RZ, RZ, UR44 ;  /* 0x0000002cff037e24 */ /* 0x000fe2000f8e00ff */
[----:B------:R-:W-:-:S04]  /*1ea0*/  UISETP.NE.AND UP0, UPT, UR6, 0x2, UPT ;  /* 0x000000020600788c */ /* 0x000fc8000bf05270 */
[----:B------:R-:W-:Y:S02]  /*1eb0*/  USEL UR7, URZ, 0x1, UP0 ;  /* 0x000000013f077887 */ /* 0x000fe40008000000 */
[----:B------:R-:W-:Y:S02]  /*1ec0*/  USEL UR6, UR6, URZ, UP0 ;  /* 0x0000003f06067287 */ /* 0x000fe40008000000 */
[----:B------:R-:W-:-:S06]  /*1ed0*/  ULOP3.LUT UR7, UR48, UR7, URZ, 0x3c, !UPT ;  /* 0x0000000730077292 */ /* 0x000fcc000f8e3c3f */
[----:B------:R-:W-:-:S07]  /*1ee0*/  IMAD.U32 R6, RZ, RZ, UR7 ;  /* 0x00000007ff067e24 */ /* 0x000fce000f8e00ff */
.L_x_31:
[----:B------:R-:W-:Y:S05]  /*1ef0*/  @!P0 BRA `(.L_x_25) ;  /* 0x0000000000048947 */ /* 0x000fea0003800000 */
[----:B------:R-:W-:Y:S01]  /*1f00*/  BPT.TRAP 0x1 ;  /* 0x000000040000795c */ /* 0x000fe20000300000 */
.L_x_25:
[----:B------:R-:W-:Y:S01]  /*1f10*/  ULEA UR7, UR6, UR43, 0x3 ;  /* 0x0000002b06077291 */ /* 0x000fe2000f8e183f */
[----:B------:R-:W-:-:S08]  /*1f20*/  SHF.L.U32 R4, R6, 0x1f, RZ ;  /* 0x0000001f06047819 */ /* 0x000fd000000006ff */
[----:B------:R0:W1:Y:S01]  /*1f30*/  SYNCS.PHASECHK.TRANS64.TRYWAIT P1, [UR7], R4 ;  /* 0x00000004ff0075a7 */ /* 0x0000620008020147 */
[----:B------:R-:W-:Y:S05]  /*1f40*/  @!P0 BRA `(.L_x_26) ;  /* 0x0000000000048947 */ /* 0x000fea0003800000 */
[----:B------:R-:W-:Y:S01]  /*1f50*/  BPT.TRAP 0x1 ;  /* 0x000000040000795c */ /* 0x000fe20000300000 */
.L_x_26:
[----:B-1----:R-:W-:Y:S05]  /*1f60*/  @P1 BRA `(.L_x_27) ;  /* 0x0000000000081947 */ /* 0x002fea0003800000 */
[----:B------:R-:W1:Y:S02]  /*1f70*/  SYNCS.PHASECHK.TRANS64.TRYWAIT P1, [UR7], R4 ;  /* 0x00000004ff0075a7 */ /* 0x000e640008020147 */
[----:B-1----:R-:W-:Y:S05]  /*1f80*/  @!P1 BRA `(.L_x_28) ;  /* 0x0000008400849947 */ /* 0x002fea0003800000 */
.L_x_27:
[----:B------:R-:W-:Y:S01]  /*1f90*/  ULEA UR12, UR6, UR4, 0xa ;  /* 0x00000004060c7291 */ /* 0x000fe2000f8e503f */
[----:B------:R-:W-:Y:S01]  /*1fa0*/  WARPGROUP.ARRIVE ;  /* 0x00000000000079c5 */ /* 0x000fe20000000000 */
[----:B------:R-:W-:Y:S01]  /*1fb0*/  ULEA UR7, UR6, UR5, 0xc ;  /* 0x0000000506077291 */ /* 0x000fe2000f8e603f */
[----:B------:R-:W-:Y:S01]  /*1fc0*/  UMOV UR9, 0x40000040 ;  /* 0x4000004000097882 */ /* 0x000fe20000000000 */
[----:B------:R-:W-:-:S03]  /*1fd0*/  UMOV UR11, 0x40000040 ;  /* 0x40000040000b7882 */ /* 0x000fc60000000000 */
[----:B------:R-:W-:Y:S02]  /*1fe0*/  UMOV UR8, UR12 ;  /* 0x0000000c00087c82 */ /* 0x000fe40008000000 */
[----:B------:R-:W-:Y:S02]  /*1ff0*/  UMOV UR10, UR7 ;  /* 0x00000007000a7c82 */ /* 0x000fe40008000000 */
[----:B------:R-:W-:Y:S01]  /*2000*/  HGMMA.64x256x8.F32.TF32 R24, gdesc[UR8], R24, gsb0 ;  /* 0x07e00000081879f0 */ /* 0x000fe20008002818 */
        /* <DEDUP_REMOVED lines=58> */
[----:B------:R-:W-:Y:S01]  /*23b0*/  BPT.TRAP 0x1 ;  /* 0x000000040000795c */ /* 0x000fe20000300000 */
.L_x_29:
[----:B------:R-:W-:Y:S01]  /*23c0*/  ISETP.NE.AND P1, PT, R152, RZ, PT ;  /* 0x000000ff9800720c */ /* 0x000fe20003f25270 */
[----:B------:R-:W-:-:S12]  /*23d0*/  UISETP.GT.U32.AND UP0, UPT, UR42, 0x1, UPT ;  /* 0x000000012a00788c */ /* 0x000fd8000bf04070 */
[----:B01----:R-:W-:-:S05]  /*23e0*/  @P1 LEA R4, R3, UR43, 0x3 ;  /* 0x0000002b03041c11 */ /* 0x003fca000f8e18ff */
[----:B------:R-:W-:-:S05]  /*23f0*/  @P1 VIADD R4, R4, 0x10 ;  /* 0x0000001004041836 */ /* 0x000fca0000000000 */
[----:B------:R-:W-:-:S04]  /*2400*/  @P1 PRMT R4, R153, 0x654, R4 ;  /* 0x0000065499041816 */ /* 0x000fc80000000004 */
[----:B------:R0:W-:Y:S01]  /*2410*/  @P1 SYNCS.ARRIVE.TRANS64.RED.A1T0 RZ, [R4+URZ], RZ ;  /* 0x000000ff04ff19a7 */ /* 0x0001e2000810043f */
[----:B------:R-:W-:-:S13]  /*2420*/  PLOP3.LUT P1, PT, PT, PT, UP0, 0x80, 0x0 ;  /* 0x000000000000781c */ /* 0x000fda0003f2f008 */
[----:B0-----:R-:W-:Y:S05]  /*2430*/  @P1 BRA `(.L_x_30) ;  /* 0x0000000000041947 */ /* 0x001fea0003800000 */
[----:B------:R-:W-:Y:S01]  /*2440*/  BPT.TRAP 0x1 ;  /* 0x000000040000795c */ /* 0x000fe20000300000 */
.L_x_30:
[----:B------:R-:W-:Y:S01]  /*2450*/  UIADD3 UR6, UR6, 0x1, URZ ;  /* 0x0000000106067890 */ /* 0x000fe2000fffe03f */
[C---:B------:R-:W-:Y:S01]  /*2460*/  ISETP.GT.AND P2, PT, R0.reuse, 0x1, PT ;  /* 0x000000010000780c */ /* 0x040fe20003f44270 */
[----:B------:R-:W-:Y:S02]  /*2470*/  VIADD R3, R3, 0x1 ;  /* 0x0000000103037836 */ /* 0x000fe40000000000 */
[----:B------:R-:W-:Y:S01]  /*2480*/  UISETP.NE.AND UP0, UPT, UR6, 0x2, UPT ;  /* 0x000000020600788c */ /* 0x000fe2000bf05270 */
[----:B------:R-:W-:Y:S02]  /*2490*/  VIADD R0, R0, 0xffffffff ;  /* 0xffffffff00007836 */ /* 0x000fe40000000000 */
[C---:B------:R-:W-:Y:S01]  /*24a0*/  ISETP.NE.AND P1, PT, R3.reuse, 0x2, PT ;  /* 0x000000020300780c */ /* 0x040fe20003f25270 */
[----:B------:R-:W-:Y:S02]  /*24b0*/  USEL UR7, URZ, 0x1, UP0 ;  /* 0x000000013f077887 */ /* 0x000fe40008000000 */
[----:B------:R-:W-:Y:S01]  /*24c0*/  USEL UR6, UR6, URZ, UP0 ;  /* 0x0000003f06067287 */ /* 0x000fe20008000000 */
[----:B------:R-:W-:-:S03]  /*24d0*/  SEL R3, R3, RZ, P1 ;  /* 0x000000ff03037207 */ /* 0x000fc60000800000 */
[----:B------:R-:W-:Y:S01]  /*24e0*/  LOP3.LUT R6, R6, UR7, RZ, 0x3c, !PT ;  /* 0x0000000706067c12 */ /* 0x000fe2000f8e3cff */
[----:B------:R-:W-:Y:S07]  /*24f0*/  @P2 BRA `(.L_x_31) ;  /* 0xfffffff8007c2947 */ /* 0x000fee000383ffff */
.L_x_24:
[----:B------:R-:W-:Y:S01]  /*2500*/  ULDC UR4, c[0x0][0x28c] ;  /* 0x0000a30000047ab9 */ /* 0x000fe20000000800 */
[----:B------:R2:W-:Y:S01]  /*2510*/  SYNCS.ARRIVE.TRANS64.A1T0 RZ, [R158+UR46], RZ ;  /* 0x000000ff9eff79a7 */ /* 0x0005e2000810002e */
[----:B------:R-:W-:-:S06]  /*2520*/  UISETP.GE.AND UP0, UPT, UR4, 0x1, UPT ;  /* 0x000000010400788c */ /* 0x000fcc000bf06270 */
[----:B------:R-:W-:-:S13]  /*2530*/  PLOP3.LUT P1, PT, PT, PT, UP0, 0x80, 0x0 ;  /* 0x000000000000781c */ /* 0x000fda0003f2f008 */
[----:B--2---:R-:W-:Y:S05]  /*2540*/  @!P1 BRA `(.L_x_32) ;  /* 0x0000000000409947 */ /* 0x004fea0003800000 */
[----:B------:R-:W-:Y:S05]  /*2550*/  @!P0 BRA `(.L_x_33) ;  /* 0x0000000000048947 */ /* 0x000fea0003800000 */
[----:B------:R-:W-:Y:S01]  /*2560*/  BPT.TRAP 0x1 ;  /* 0x000000040000795c */ /* 0x000fe20000300000 */
.L_x_33:
[----:B------:R-:W-:Y:S01]  /*2570*/  ISETP.NE.AND P0, PT, R152, RZ, PT ;  /* 0x000000ff9800720c */ /* 0x000fe20003f05270 */
[----:B01----:R-:W-:-:S12]  /*2580*/  IMAD.U32 R3, RZ, RZ, UR43 ;  /* 0x0000002bff037e24 */ /* 0x003fd8000f8e00ff */
[----:B------:R-:W-:-:S05]  /*2590*/  VOTEU.ANY UP0, P0 ;  /* 0x00000000003f7886 */ /* 0x000fca0000000100 */
[----:B------:R-:W-:Y:S02]  /*25a0*/  @UP0 UIADD3 UR5, UR47, UR44, URZ ;  /* 0x0000002c2f050290 */ /* 0x000fe4000fffe03f */
[----:B------:R-:W-:-:S04]  /*25b0*/  UISETP.GT.U32.AND UP0, UPT, UR42, 0x1, UPT ;  /* 0x000000012a00788c */ /* 0x000fc8000bf04070 */
[----:B------:R-:W-:-:S04]  /*25c0*/  IMAD.U32 R0, RZ, RZ, UR5 ;  /* 0x00000005ff007e24 */ /* 0x000fc8000f8e00ff */
[----:B------:R-:W-:-:S05]  /*25d0*/  @P0 IMAD.SHL.U32 R0, R0, 0x8, RZ ;  /* 0x0000000800000824 */ /* 0x000fca00078e00ff */
[----:B------:R-:W-:-:S04]  /*25e0*/  @P0 LOP3.LUT R0, R0, 0x8, RZ, 0xc0, !PT ;  /* 0x0000000800000812 */ /* 0x000fc800078ec0ff */
[----:B------:R-:W-:-:S04]  /*25f0*/  @P0 IADD3 R0, R3, 0x10, R0 ;  /* 0x0000001003000810 */ /* 0x000fc80007ffe000 */
[----:B------:R-:W-:-:S04]  /*2600*/  @P0 PRMT R0, R153, 0x654, R0 ;  /* 0x0000065499000816 */ /* 0x000fc80000000000 */
[----:B------:R2:W-:Y:S01]  /*2610*/  @P0 SYNCS.ARRIVE.TRANS64.RED.A1T0 RZ, [R0+URZ], RZ ;  /* 0x000000ff00ff09a7 */ /* 0x0005e2000810043f */
[----:B------:R-:W-:-:S13]  /*2620*/  PLOP3.LUT P0, PT, PT, PT, UP0, 0x80, 0x0 ;  /* 0x000000000000781c */ /* 0x000fda0003f0f008 */
[----:B--2---:R-:W-:Y:S05]  /*2630*/  @P0 BRA `(.L_x_32) ;  /* 0x0000000000040947 */ /* 0x004fea0003800000 */
[----:B------:R-:W-:Y:S01]  /*2640*/  BPT.TRAP 0x1 ;  /* 0x000000040000795c */ /* 0x000fe20000300000 */
.L_x_32:
[----:B01----:R-:W-:Y:S01]  /*2650*/  SHF.L.U32 R0, R170, 0x1f, RZ ;  /* 0x0000001faa007819 */ /* 0x003fe200000006ff */
[----:B------:R-:W-:Y:S01]  /*2660*/  ULEA UR6, UR37, UR44, 0x1 ;  /* 0x0000002c25067291 */ /* 0x000fe2000f8e083f */
[----:B------:R-:W0:Y:S01]  /*2670*/  LDC R7, c[0x0][0x288] ;  /* 0x0000a200ff077b82 */ /* 0x000e220000000800 */
[----:B------:R-:W-:Y:S01]  /*2680*/  UIADD3 UR4, UR4, 0x7e, URZ ;  /* 0x0000007e04047890 */ /* 0x000fe2000fffe03f */
[----:B------:R-:W-:Y:S01]  /*2690*/  IMAD.SHL.U32 R12, R156, 0x2, RZ ;  /* 0x000000029c0c7824 */ /* 0x000fe200078e00ff */
[----:B------:R-:W-:Y:S02]  /*26a0*/  USHF.R.U32.HI UR5, URZ, 0x1, UR6 ;  /* 0x000000013f057899 */ /* 0x000fe40008011606 */
[----:B------:R-:W-:Y:S02]  /*26b0*/  UISETP.GT.U32.AND UP0, UPT, UR6, 0x1, UPT ;  /* 0x000000010600788c */ /* 0x000fe4000bf04070 */
[----:B------:R-:W-:Y:S01]  /*26c0*/  ULOP3.LUT UR5, UR5, 0x1, URZ, 0xc0, !UPT ;  /* 0x0000000105057892 */ /* 0x000fe2000f8ec03f */
[----:B------:R-:W1:Y:S01]  /*26d0*/  SYNCS.PHASECHK.TRANS64.TRYWAIT P0, [R157+UR45+0x10], R0 ;  /* 0x000010009d0075a7 */ /* 0x000e62000800016d */
[----:B------:R-:W-:Y:S01]  /*26e0*/  UISETP.LT.U32.AND UP0, UPT, UR4, 0x7f, UP0 ;  /* 0x0000007f0400788c */ /* 0x000fe20008701070 */
[----:B------:R-:W-:Y:S01]  /*26f0*/  SHF.R.S32.HI R13, RZ, 0x1f, R12 ;  /* 0x0000001fff0d7819 */ /* 0x000fe2000001140c */
[----:B------:R-:W-:-:S02]  /*2700*/  UISETP.NE.U32.AND UP1, UPT, UR5, 0x1, UPT ;  /* 0x000000010500788c */ /* 0x000fc4000bf25070 */
[----:B------:R-:W-:Y:S02]  /*2710*/  USEL UR5, URZ, 0x1, !UP0 ;  /* 0x000000013f057887 */ /* 0x000fe4000c000000 */
[----:B------:R-:W-:-:S04]  /*2720*/  UISETP.GT.U32.AND UP1, UPT, UR4, 0x7e, !UP1 ;  /* 0x0000007e0400788c */ /* 0x000fc8000cf24070 */
[----:B------:R-:W-:-:S04]  /*2730*/  USEL UR4, URZ, 0x1, !UP1 ;  /* 0x000000013f047887 */ /* 0x000fc8000c800000 */
[----:B------:R-:W-:Y:S01]  /*2740*/  ULOP3.LUT UR48, UR4, UR48, UR5, 0x96, !UPT ;  /* 0x0000003004307292 */ /* 0x000fe2000f8e9605 */
[----:B01----:R-:W-:Y:S11]  /*2750*/  @!P0 BRA `(.L_x_34) ;  /* 0x0000007c00a88947 */ /* 0x003ff60003800000 */
.L_x_314:
[----:B------:R-:W-:Y:S01]  /*2760*/  IMAD.SHL.U32 R6, R18, 0x40, RZ ;  /* 0x0000004012067824 */ /* 0x000fe200078e00ff */
[----:B------:R-:W-:Y:S01]  /*2770*/  ULDC UR6, c[0x0][0x284] ;  /* 0x0000a10000067ab9 */ /* 0x000fe20000000800 */
[----:B------:R-:W-:Y:S01]  /*2780*/  IMAD.SHL.U32 R14, R2, 0x100, RZ ;  /* 0x00000100020e7824 */ /* 0x000fe200078e00ff */
[----:B------:R-:W-:Y:S01]  /*2790*/  SHF.R.S32.HI R163, RZ, 0x1f, R19 ;  /* 0x0000001fffa37819 */ /* 0x000fe20000011413 */
[----:B------:R-:W-:Y:S01]  /*27a0*/  ULDC.64 UR4, c[0x0][0x5d0] ;  /* 0x0001740000047ab9 */ /* 0x000fe20000000a00 */
[----:B------:R-:W-:Y:S01]  /*27b0*/  ISETP.GE.AND P0, PT, R6, UR6, PT ;  /* 0x0000000606007c0c */ /* 0x000fe2000bf06270 */
[----:B------:R-:W-:Y:S01]  /*27c0*/  IMAD.WIDE.U32 R2, R19, UR4, R12 ;  /* 0x0000000413027c25 */ /* 0x000fe2000f8e000c */
[----:B------:R-:W-:Y:S01]  /*27d0*/  SHF.R.S32.HI R15, RZ, 0x1f, R14 ;  /* 0x0000001fff0f7819 */ /* 0x000fe2000001140e */
[----:B------:R-:W-:Y:S01]  /*27e0*/  ULOP3.LUT UR44, UR44, 0x1, URZ, 0xc0, !UPT ;  /* 0x000000012c2c7892 */ /* 0x000fe2000f8ec03f */
[C---:B------:R-:W-:Y:S01]  /*27f0*/  ISETP.GE.OR P0, PT, R14.reuse, R7, P0 ;  /* 0x000000070e00720c */ /* 0x040fe20000706670 */
[----:B0-----:R-:W-:Y:S01]  /*2800*/  IMAD R0, R163, UR4, RZ ;  /* 0x00000004a3007c24 */ /* 0x001fe2000f8e02ff */
[----:B------:R-:W-:-:S03]  /*2810*/  IADD3 R4, P1, R14, R2, RZ ;  /* 0x000000020e047210 */ /* 0x000fc60007f3e0ff */
[----:B------:R-:W-:-:S05]  /*2820*/  IMAD R5, R19, UR5, R0 ;  /* 0x0000000513057c24 */ /* 0x000fca000f8e0200 */
[----:B------:R-:W-:-:S03]  /*2830*/  IADD3.X R5, R15, R3, R5, P1, !PT ;  /* 0x000000030f057210 */ /* 0x000fc60000ffe405 */
[----:B------:R-:W-:Y:S05]  /*2840*/  @P0 BRA `(.L_x_35) ;  /* 0x00000064000c0947 */ /* 0x000fea0003800000 */
[----:B------:R-:W0:Y:S01]  /*2850*/  LDC.64 R10, c[0x0][0x5c8] ;  /* 0x00017200ff0a7b82 */ /* 0x000e220000000a00 */
[----:B-----5:R-:W-:Y:S01]  /*2860*/  FSETP.NEU.AND P0, PT, R22, RZ, PT ;  /* 0x000000ff1600720b */ /* 0x020fe20003f0d000 */
[----:B------:R-:W-:Y:S01]  /*2870*/  IMAD R3, R156, -0x2, R7 ;  /* 0xfffffffe9c037824 */ /* 0x000fe200078e0207 */
[----:B------:R-:W-:Y:S01]  /*2880*/  BSSY B0, `(.L_x_35) ;  /* 0x000063f000007945 */ /* 0x000fe20003800000 */
[----:B------:R-:W-:-:S04]  /*2890*/  IMAD.WIDE R172, R18, 0x40, R154 ;  /* 0x0000004012ac7825 */ /* 0x000fc800078e029a */
[----:B------:R-:W-:Y:S02]  /*28a0*/  IMAD.IADD R0, R3, 0x1, -R14 ;  /* 0x0000000103007824 */ /* 0x000fe400078e0a0e */
[----:B------:R-:W-:-:S03]  /*28b0*/  IMAD.IADD R2, R161, 0x1, -R6 ;  /* 0x00000001a1027824 */ /* 0x000fc600078e0a06 */
[----:B------:R-:W-:-:S04]  /*28c0*/  ISETP.GT.AND P1, PT, R0, RZ, PT ;  /* 0x000000ff0000720c */ /* 0x000fc80003f24270 */
[----:B------:R-:W-:Y:S01]  /*28d0*/  ISETP.GT.AND P3, PT, R2, RZ, P1 ;  /* 0x000000ff0200720c */ /* 0x000fe20000f64270 */
[-C--:B0-----:R-:W-:Y:S02]  /*28e0*/  IMAD R3, R173, R10.reuse, RZ ;  /* 0x0000000aad037224 */ /* 0x081fe400078e02ff */
[----:B------:R-:W-:-:S04]  /*28f0*/  IMAD.WIDE.U32 R174, R172, R10, R4 ;  /* 0x0000000aacae7225 */ /* 0x000fc800078e0004 */
[----:B------:R-:W-:-:S04]  /*2900*/  IMAD R3, R172, R11, R3 ;  /* 0x0000000bac037224 */ /* 0x000fc800078e0203 */
[----:B------:R-:W-:Y:S01]  /*2910*/  IMAD.IADD R179, R175, 0x1, R3 ;  /* 0x00000001afb37824 */ /* 0x000fe200078e0203 */
[----:B------:R-:W-:Y:S06]  /*2920*/  @!P0 BRA `(.L_x_36) ;  /* 0x0000004400988947 */ /* 0x000fec0003800000 */
[----:B------:R-:W0:Y:S01]  /*2930*/  LDC.64 R20, c[0x0][0x5b8] ;  /* 0x00016e00ff147b82 */ /* 0x000e220000000a00 */
[----:B------:R-:W-:-:S07]  /*2940*/  ULDC.64 UR4, c[0x0][0x5c0] ;  /* 0x0001700000047ab9 */ /* 0x000fce0000000a00 */
[----:B------:R-:W1:Y:S08]  /*2950*/  LDC.64 R176, c[0x0][0x5b0] ;  /* 0x00016c00ffb07b82 */ /* 0x000e700000000a00 */
[----:B------:R-:W2:Y:S01]  /*2960*/  LDC.64 R8, c[0x0][0x5a8] ;  /* 0x00016a00ff087b82 */ /* 0x000ea20000000a00 */
[-C--:B0-----:R-:W-:Y:S02]  /*2970*/  IMAD R6, R163, R20.reuse, RZ ;  /* 0x00000014a3067224 */ /* 0x081fe400078e02ff */
[----:B------:R-:W-:-:S04]  /*2980*/  IMAD.WIDE.U32 R4, R19, R20, R12 ;  /* 0x0000001413047225 */ /* 0x000fc800078e000c */
[----:B------:R-:W-:Y:S01]  /*2990*/  IMAD R171, R19, R21, R6 ;  /* 0x0000001513ab7224 */ /* 0x000fe200078e0206 */
[----:B------:R-:W-:Y:S01]  /*29a0*/  IADD3 R162, P0, R14, R4, RZ ;  /* 0x000000040ea27210 */ /* 0x000fe20007f1e0ff */
[----:B-1----:R-:W-:-:S03]  /*29b0*/  IMAD R3, R173, R176, RZ ;  /* 0x000000b0ad037224 */ /* 0x002fc600078e02ff */
[----:B------:R-:W-:Y:S01]  /*29c0*/  IADD3.X R163, R15, R5, R171, P0, !PT ;  /* 0x000000050fa37210 */ /* 0x000fe200007fe4ab */
[C---:B------:R-:W-:Y:S02]  /*29d0*/  IMAD R173, R172.reuse, R177, R3 ;  /* 0x000000b1acad7224 */ /* 0x040fe400078e0203 */
[----:B------:R-:W-:-:S04]  /*29e0*/  IMAD.WIDE.U32 R4, R172, R176, R162 ;  /* 0x000000b0ac047225 */ /* 0x000fc800078e00a2 */
[----:B------:R-:W-:Y:S01]  /*29f0*/  IMAD.IADD R3, R5, 0x1, R173 ;  /* 0x0000000105037824 */ /* 0x000fe200078e02ad */
[----:B--2---:R-:W-:-:S04]  /*2a00*/  LEA R164, P0, R4, R8, 0x2 ;  /* 0x0000000804a47211 */ /* 0x004fc800078010ff */
[----:B------:R-:W-:-:S05]  /*2a10*/  LEA.HI.X R165, R4, R9, R3, 0x2, P0 ;  /* 0x0000000904a57211 */ /* 0x000fca00000f1403 */
[----:B------:R0:W2:Y:S01]  /*2a20*/  @P3 LDG.E.LTC128B R3, desc[UR50][R164.64] ;  /* 0x00000032a4033981 */ /* 0x0000a2000c1e1920 */
[----:B------:R-:W-:Y:S01]  /*2a30*/  IMAD.WIDE.U32 R4, R172, R176, R14 ;  /* 0x000000b0ac047225 */ /* 0x000fe200078e000e */
[----:B------:R-:W-:Y:S01]  /*2a40*/  SHF.L.U64.HI R169, R176, 0x3, R177 ;  /* 0x00000003b0a97819 */ /* 0x000fe200000102b1 */
[----:B------:R-:W-:Y:S01]  /*2a50*/  BSSY B1, `(.L_x_37) ;  /* 0x0000017000017945 */ /* 0x000fe20003800000 */
[----:B------:R-:W-:Y:S01]  /*2a60*/  ISETP.GT.AND P1, PT, R2, 0x8, P1 ;  /* 0x000000080200780c */ /* 0x000fe20000f24270 */
[----:B------:R-:W-:Y:S01]  /*2a70*/  IMAD.SHL.U32 R168, R176, 0x8, RZ ;  /* 0x00000008b0a87824 */ /* 0x000fe200078e00ff */
[----:B------:R-:W-:-:S03]  /*2a80*/  IADD3 R166, P0, R12, R4, RZ ;  /* 0x000000040ca67210 */ /* 0x000fc60007f1e0ff */
[----:B------:R-:W-:Y:S01]  /*2a90*/  IMAD.WIDE.U32 R168, R172, R176, R168 ;  /* 0x000000b0aca87225 */ /* 0x000fe200078e00a8 */
[----:B------:R-:W-:Y:S02]  /*2aa0*/  IADD3.X R167, R13, R173, R5, P0, !PT ;  /* 0x000000ad0da77210 */ /* 0x000fe400007fe405 */
[C---:B------:R-:W-:Y:S01]  /*2ab0*/  LEA R4, P0, R174.reuse, UR4, 0x2 ;  /* 0x00000004ae047c11 */ /* 0x040fe2000f8010ff */
[----:B------:R-:W-:Y:S02]  /*2ac0*/  IMAD.IADD R173, R173, 0x1, R169 ;  /* 0x00000001adad7824 */ /* 0x000fe400078e02a9 */
[----:B------:R-:W-:Y:S01]  /*2ad0*/  IMAD.WIDE.U32 R166, R19, R20, R166 ;  /* 0x0000001413a67225 */ /* 0x000fe200078e00a6 */
[----:B------:R-:W-:Y:S02]  /*2ae0*/  LEA.HI.X R5, R174, UR5, R179, 0x2, P0 ;  /* 0x00000005ae057c11 */ /* 0x000fe400080f14b3 */
[----:B------:R-:W-:Y:S01]  /*2af0*/  ISETP.GT.AND P0, PT, R0, 0x1, PT ;  /* 0x000000010000780c */ /* 0x000fe20003f04270 */
[----:B------:R-:W-:Y:S01]  /*2b00*/  IMAD.IADD R7, R171, 0x1, R167 ;  /* 0x00000001ab077824 */ /* 0x000fe200078e02a7 */
[----:B------:R-:W-:-:S02]  /*2b10*/  LEA R6, P2, R166, R8, 0x2 ;  /* 0x00000008a6067211 */ /* 0x000fc400078410ff */
[----:B------:R-:W-:Y:S02]  /*2b20*/  ISETP.GT.AND P5, PT, R2, RZ, P0 ;  /* 0x000000ff0200720c */ /* 0x000fe400007a4270 */
[----:B------:R-:W-:Y:S02]  /*2b30*/  LEA.HI.X R7, R166, R9, R7, 0x2, P2 ;  /* 0x00000009a6077211 */ /* 0x000fe400010f1407 */
[----:B0-----:R-:W-:-:S04]  /*2b40*/  IADD3 R164, P2, R162, R168, RZ ;  /* 0x000000a8a2a47210 */ /* 0x001fc80007f5e0ff */
[----:B------:R-:W-:Y:S01]  /*2b50*/  LEA R162, P4, R164, R8, 0x2 ;  /* 0x00000008a4a27211 */ /* 0x000fe200078810ff */
[----:B--2---:R-:W-:-:S04]  /*2b60*/  FMUL R21, R3, R22 ;  /* 0x0000001603157220 */ /* 0x004fc80000400000 */
[----:B------:R-:W-:Y:S01]  /*2b70*/  FFMA R165, R24, R23, R21 ;  /* 0x0000001718a57223 */ /* 0x000fe20000000015 */
[----:B------:R-:W-:-:S04]  /*2b80*/  IMAD.X R21, R173, 0x1, R163, P2 ;  /* 0x00000001ad157824 */ /* 0x000fc800010e06a3 */
[----:B------:R0:W-:Y:S01]  /*2b90*/  @P3 STG.E desc[UR50][R4.64], R165 ;  /* 0x000000a504003986 */ /* 0x0001e2000c101932 */
[----:B------:R-:W-:Y:S05]  /*2ba0*/  @!P5 BRA `(.L_x_38) ;  /* 0x000000000004d947 */ /* 0x000fea0003800000 */
[----:B------:R1:W5:Y:S02]  /*2bb0*/  LDG.E.LTC128B R3, desc[UR50][R6.64+0x4] ;  /* 0x0000043206037981 */ /* 0x000364000c1e1920 */
.L_x_38:
[----:B------:R-:W-:Y:S05]  /*2bc0*/  BSYNC B1 ;  /* 0x0000000000017941 */ /* 0x000fea0003800000 */
.L_x_37:
[----:B-----5:R-:W-:Y:S01]  /*2bd0*/  FMUL R18, R3, R22 ;  /* 0x0000001603127220 */ /* 0x020fe20000400000 */
[----:B------:R-:W-:-:S03]  /*2be0*/  LEA.HI.X R163, R164, R9, R21, 0x2, P4 ;  /* 0x00000009a4a37211 */ /* 0x000fc600020f1415 */
[----:B0-----:R-:W-:Y:S01]  /*2bf0*/  FFMA R165, R25, R23, R18 ;  /* 0x0000001719a57223 */ /* 0x001fe20000000012 */
[----:B------:R-:W-:-:S04]  /*2c00*/  IMAD.MOV.U32 R25, RZ, RZ, R3 ;  /* 0x000000ffff197224 */ /* 0x000fc800078e0003 */
[----:B------:R0:W-:Y:S04]  /*2c10*/  @P5 STG.E desc[UR50][R4.64+0x4], R165 ;  /* 0x000004a504005986 */ /* 0x0001e8000c101932 */
[----:B------:R-:W2:Y:S01]  /*2c20*/  @P1 LDG.E.LTC128B R25, desc[UR50][R162.64] ;  /* 0x00000032a2191981 */ /* 0x000ea2000c1e1920 */
[----:B------:R-:W-:Y:S01]  /*2c30*/  IADD3 R12, P2, P3, R12, R168, R14 ;  /* 0x000000a80c0c7210 */ /* 0x000fe20007b5e00e */
[----:B------:R-:W-:Y:S01]  /*2c40*/  BSSY B1, `(.L_x_39) ;  /* 0x0000010000017945 */ /* 0x000fe20003800000 */
[C---:B------:R-:W-:Y:S02]  /*2c50*/  SHF.L.U64.HI R11, R10.reuse, 0x5, R11 ;  /* 0x000000050a0b7819 */ /* 0x040fe4000001020b */
[----:B------:R-:W-:Y:S02]  /*2c60*/  IADD3.X R13, R13, R173, R15, P2, P3 ;  /* 0x000000ad0d0d7210 */ /* 0x000fe400017e640f */
[----:B------:R-:W-:-:S02]  /*2c70*/  LEA R10, P3, R10, R4, 0x5 ;  /* 0x000000040a0a7211 */ /* 0x000fc400078628ff */
[----:B------:R-:W-:Y:S01]  /*2c80*/  ISETP.GT.AND P0, PT, R2, 0x8, P0 ;  /* 0x000000080200780c */ /* 0x000fe20000704270 */
[----:B------:R-:W-:Y:S01]  /*2c90*/  IMAD.WIDE.U32 R20, R19, R20, R12 ;  /* 0x0000001413147225 */ /* 0x000fe200078e000c */
[----:B------:R-:W-:-:S03]  /*2ca0*/  ISETP.GT.AND P2, PT, R0, 0x8, PT ;  /* 0x000000080000780c */ /* 0x000fc60003f44270 */
[----:B------:R-:W-:Y:S01]  /*2cb0*/  IMAD.X R11, R11, 0x1, R5, P3 ;  /* 0x000000010b0b7824 */ /* 0x000fe200018e0605 */
[----:B------:R-:W-:Y:S01]  /*2cc0*/  LEA R8, P4, R20, R8, 0x2 ;  /* 0x0000000814087211 */ /* 0x000fe200078810ff */
[----:B------:R-:W-:-:S05]  /*2cd0*/  IMAD.IADD R12, R171, 0x1, R21 ;  /* 0x00000001ab0c7824 */ /* 0x000fca00078e0215 */
[----:B------:R-:W-:Y:S01]  /*2ce0*/  LEA.HI.X R9, R20, R9, R12, 0x2, P4 ;  /* 0x0000000914097211 */ /* 0x000fe200020f140c */
[----:B--2---:R-:W-:-:S04]  /*2cf0*/  FMUL R3, R25, R22 ;  /* 0x0000001619037220 */ /* 0x004fc80000400000 */
[----:B------:R-:W-:-:S05]  /*2d00*/  FFMA R3, R26, R23, R3 ;  /* 0x000000171a037223 */ /* 0x000fca0000000003 */
[----:B------:R0:W-:Y:S01]  /*2d10*/  @P1 STG.E desc[UR50][R10.64], R3 ;  /* 0x000000030a001986 */ /* 0x0001e2000c101932 */
[----:B------:R-:W-:Y:S05]  /*2d20*/  @!P0 BRA `(.L_x_40) ;  /* 0x0000000000048947 */ /* 0x000fea0003800000 */
[----:B------:R2:W5:Y:S02]  /*2d30*/  LDG.E.LTC128B R25, desc[UR50][R8.64+0x4] ;  /* 0x0000043208197981 */ /* 0x000564000c1e1920 */
.L_x_40:
[----:B------:R-:W-:Y:S05]  /*2d40*/  BSYNC B1 ;  /* 0x0000000000017941 */ /* 0x000fea0003800000 */
.L_x_39:
[----:B-----5:R-:W-:Y:S01]  /*2d50*/  FMUL R12, R25, R22 ;  /* 0x00000016190c7220 */ /* 0x020fe20000400000 */
[----:B------:R-:W-:Y:S01]  /*2d60*/  ISETP.GT.AND P3, PT, R2, RZ, P2 ;  /* 0x000000ff0200720c */ /* 0x000fe20001764270 */
[----:B------:R-:W-:Y:S01]  /*2d70*/  BSSY B1, `(.L_x_41) ;  /* 0x0000006000017945 */ /* 0x000fe20003800000 */
[----:B------:R-:W-:Y:S01]  /*2d80*/  ISETP.GT.AND P1, PT, R0, 0x9, PT ;  /* 0x000000090000780c */ /* 0x000fe20003f24270 */
[----:B------:R-:W-:-:S05]  /*2d90*/  FFMA R27, R27, R23, R12 ;  /* 0x000000171b1b7223 */ /* 0x000fca000000000c */
[----:B------:R3:W-:Y:S05]  /*2da0*/  @P0 STG.E desc[UR50][R10.64+0x4], R27 ;  /* 0x0000041b0a000986 */ /* 0x0007ea000c101932 */
[----:B------:R-:W-:Y:S05]  /*2db0*/  @!P3 BRA `(.L_x_42) ;  /* 0x000000000004b947 */ /* 0x000fea0003800000 */
[----:B------:R4:W5:Y:S02]  /*2dc0*/  LDG.E.LTC128B R25, desc[UR50][R6.64+0x20] ;  /* 0x0000203206197981 */ /* 0x000964000c1e1920 */
.L_x_42:
[----:B------:R-:W-:Y:S05]  /*2dd0*/  BSYNC B1 ;  /* 0x0000000000017941 */ /* 0x000fea0003800000 */
.L_x_41:
[----:B0----5:R-:W-:Y:S01]  /*2de0*/  FMUL R3, R25, R22 ;  /* 0x0000001619037220 */ /* 0x021fe20000400000 */
[----:B------:R-:W-:Y:S01]  /*2df0*/  ISETP.GT.AND P0, PT, R2, RZ, P1 ;  /* 0x000000ff0200720c */ /* 0x000fe20000f04270 */
[----:B------:R-:W-:Y:S02]  /*2e00*/  BSSY B1, `(.L_x_43) ;  /* 0x0000005000017945 */ /* 0x000fe40003800000 */
[----:B------:R-:W-:-:S05]  /*2e10*/  FFMA R3, R28, R23, R3 ;  /* 0x000000171c037223 */ /* 0x000fca0000000003 */
[----:B------:R0:W-:Y:S05]  /*2e20*/  @P3 STG.E desc[UR50][R4.64+0x20], R3 ;  /* 0x0000200304003986 */ /* 0x0001ea000c101932 */
[----:B------:R-:W-:Y:S05]  /*2e30*/  @!P0 BRA `(.L_x_44) ;  /* 0x0000000000048947 */ /* 0x000fea0003800000 */
[----:B------:R0:W5:Y:S02]  /*2e40*/  LDG.E.LTC128B R25, desc[UR50][R6.64+0x24] ;  /* 0x0000243206197981 */ /* 0x000164000c1e1920 */
.L_x_44:
[----:B------:R-:W-:Y:S05]  /*2e50*/  BSYNC B1 ;  /* 0x0000000000017941 */ /* 0x000fea0003800000 */
.L_x_43:
[----:B-----5:R-:W-:Y:S01]  /*2e60*/  FMUL R12, R25, R22 ;  /* 0x00000016190c7220 */ /* 0x020fe20000400000 */
[----:B------:R-:W-:Y:S01]  /*2e70*/  ISETP.GT.AND P2, PT, R2, 0x8, P2 ;  /* 0x000000080200780c */ /* 0x000fe20001744270 */
[----:B------:R-:W-:Y:S02]  /*2e80*/  BSSY B1, `(.L_x_45) ;  /* 0x0000005000017945 */ /* 0x000fe40003800000 */
[----:B------:R-:W-:-:S05]  /*2e90*/  FFMA R29, R29, R23, R12 ;  /* 0x000000171d1d7223 */ /* 0x000fca000000000c */
[----:B------:R0:W-:Y:S05]  /*2ea0*/  @P0 STG.E desc[UR50][R4.64+0x24], R29 ;  /* 0x0000241d04000986 */ /* 0x0001ea000c101932 */
[----:B------:R-:W-:Y:S05]  /*2eb0*/  @!P2 BRA `(.L_x_46) ;  /* 0x000000000004a947 */ /* 0x000fea0003800000 */
[----:B------:R0:W5:Y:S02]  /*2ec0*/  LDG.E.LTC128B R25, desc[UR50][R8.64+0x20] ;  /* 0x0000203208197981 */ /* 0x000164000c1e1920 */
.L_x_46:
[----:B------:R-:W-:Y:S05]  /*2ed0*/  BSYNC B1 ;  /* 0x0000000000017941 */ /* 0x000fea0003800000 */
.L_x_45:
[----:B0----5:R-:W-:Y:S01]  /*2ee0*/  FMUL R3, R25, R22 ;  /* 0x0000001619037220 */ /* 0x021fe20000400000 */
[----:B------:R-:W-:Y:S01]  /*2ef0*/  ISETP.GT.AND P1, PT, R2, 0x8, P1 ;  /* 0x000000080200780c */ /* 0x000fe20000f24270 */
[----:B------:R-:W-:Y:S01]  /*2f00*/  BSSY B1, `(.L_x_47) ;  /* 0x0000006000017945 */ /* 0x000fe20003800000 */
[----:B------:R-:W-:Y:S01]  /*2f10*/  ISETP.GT.AND P0, PT, R0, 0x10, PT ;  /* 0x000000100000780c */ /* 0x000fe20003f04270 */
[----:B------:R-:W-:-:S05]  /*2f20*/  FFMA R3, R30, R23, R3 ;  /* 0x000000171e037223 */ /* 0x000fca0000000003 */
[----:B------:R0:W-:Y:S05]  /*2f30*/  @P2 STG.E desc[UR50][R10.64+0x20], R3 ;  /* 0x000020030a002986 */ /* 0x0001ea000c101932 */
[----:B------:R-:W-:Y:S05]  /*2f40*/  @!P1 BRA `(.L_x_48) ;  /* 0x0000000000049947 */ /* 0x000fea0003800000 */
[----:B------:R0:W5:Y:S02]  /*2f50*/  LDG.E.LTC128B R25, desc[UR50][R8.64+0x24] ;  /* 0x0000243208197981 */ /* 0x000164000c1e1920 */
.L_x_48:
[----:B------:R-:W-:Y:S05]  /*2f60*/  BSYNC B1 ;  /* 0x0000000000017941 */ /* 0x000fea0003800000 */
.L_x_47:
        /* <DEDUP_REMOVED lines=8> */
.L_x_50:
[----:B------:R-:W-:Y:S05]  /*2ff0*/  BSYNC B1 ;  /* 0x0000000000017941 */ /* 0x000fea0003800000 */
.L_x_49:
[----:B0----5:R-:W-:Y:S01]  /*3000*/  FMUL R3, R25, R22 ;  /* 0x0000001619037220 */ /* 0x021fe20000400000 */
[----:B------:R-:W-:Y:S01]  /*3010*/  ISETP.GT.AND P1, PT, R2, RZ, P2 ;  /* 0x000000ff0200720c */ /* 0x000fe20001724270 */
[----:B------:R-:W-:Y:S02]  /*3020*/  BSSY B1, `(.L_x_51) ;  /* 0x0000005000017945 */ /* 0x000fe40003800000 */
[----:B------:R-:W-:-:S05]  /*3030*/  FFMA R3, R32, R23, R3 ;  /* 0x0000001720037223 */ /* 0x000fca0000000003 */
[----:B------:R0:W-:Y:S05]  /*3040*/  @P3 STG.E desc[UR50][R4.64+0x40], R3 ;  /* 0x0000400304003986 */ /* 0x0001ea000c101932 */
[----:B------:R-:W-:Y:S05]  /*3050*/  @!P1 BRA `(.L_x_52) ;  /* 0x0000000000049947 */ /* 0x000fea0003800000 */
[----:B------:R0:W5:Y:S02]  /*3060*/  LDG.E.LTC128B R25, desc[UR50][R6.64+0x44] ;  /* 0x0000443206197981 */ /* 0x000164000c1e1920 */
.L_x_52:
[----:B------:R-:W-:Y:S05]  /*3070*/  BSYNC B1 ;  /* 0x0000000000017941 */ /* 0x000fea0003800000 */
.L_x_51:
[----:B-----5:R-:W-:Y:S01]  /*3080*/  FMUL R12, R25, R22 ;  /* 0x00000016190c7220 */ /* 0x020fe20000400000 */
[----:B------:R-:W-:Y:S01]  /*3090*/  ISETP.GT.AND P0, PT, R2, 0x8, P0 ;  /* 0x000000080200780c */ /* 0x000fe20000704270 */
[----:B------:R-:W-:Y:S02]  /*30a0*/  BSSY B1, `(.L_x_53) ;  /* 0x0000005000017945 */ /* 0x000fe40003800000 */
[----:B------:R-:W-:-:S05]  /*30b0*/  FFMA R33, R33, R23, R12 ;  /* 0x0000001721217223 */ /* 0x000fca000000000c */
[----:B------:R0:W-:Y:S05]  /*30c0*/  @P1 STG.E desc[UR50][R4.64+0x44], R33 ;  /* 0x0000442104001986 */ /* 0x0001ea000c101932 */
[----:B------:R-:W-:Y:S05]  /*30d0*/  @!P0 BRA `(.L_x_54) ;  /* 0x0000000000048947 */ /* 0x000fea0003800000 */
[----:B------:R0:W5:Y:S02]  /*30e0*/  LDG.E.LTC128B R25, desc[UR50][R8.64+0x40] ;  /* 0x0000403208197981 */ /* 0x000164000c1e1920 */
.L_x_54:
[----:B------:R-:W-:Y:S05]  /*30f0*/  BSYNC B1 ;  /* 0x0000000000017941 */ /* 0x000fea0003800000 */
.L_x_53:
        /* <DEDUP_REMOVED lines=8> */
.L_x_56:
[----:B------:R-:W-:Y:S05]  /*3180*/  BSYNC B1 ;  /* 0x0000000000017941 */ /* 0x000fea0003800000 */
.L_x_55:
        /* <DEDUP_REMOVED lines=8> */
.L_x_58:
[----:B------:R-:W-:Y:S05]  /*3210*/  BSYNC B1 ;  /* 0x0000000000017941 */ /* 0x000fea0003800000 */
.L_x_57:
[----:B0----5:R-:W-:Y:S01]  /*3220*/  FMUL R3, R25, R22 ;  /* 0x0000001619037220 */ /* 0x021fe20000400000 */
[----:B------:R-:W-:Y:S01]  /*3230*/  ISETP.GT.AND P2, PT, R2, RZ, P0 ;  /* 0x000000ff0200720c */ /* 0x000fe20000744270 */
[----:B------:R-:W-:Y:S02]  /*3240*/  BSSY B1, `(.L_x_59) ;  /* 0x0000005000017945 */ /* 0x000fe40003800000 */
[----:B------:R-:W-:-:S05]  /*3250*/  FFMA R3, R36, R23, R3 ;  /* 0x0000001724037223 */ /* 0x000fca0000000003 */
[----:B------:R0:W-:Y:S05]  /*3260*/  @P3 STG.E desc[UR50][R4.64+0x60], R3 ;  /* 0x0000600304003986 */ /* 0x0001ea000c101932 */
[----:B------:R-:W-:Y:S05]  /*3270*/  @!P2 BRA `(.L_x_60) ;  /* 0x000000000004a947 */ /* 0x000fea0003800000 */
[----:B------:R0:W5:Y:S02]  /*3280*/  LDG.E.LTC128B R25, desc[UR50][R6.64+0x64] ;  /* 0x0000643206197981 */ /* 0x000164000c1e1920 */
.L_x_60:
[----:B------:R-:W-:Y:S05]  /*3290*/  BSYNC B1 ;  /* 0x0000000000017941 */ /* 0x000fea0003800000 */
.L_x_59:
[----:B-----5:R-:W-:Y:S01]  /*32a0*/  FMUL R12, R25, R22 ;  /* 0x00000016190c7220 */ /* 0x020fe20000400000 */
[----:B------:R-:W-:Y:S01]  /*32b0*/  ISETP.GT.AND P1, PT, R2, 0x8, P1 ;  /* 0x000000080200780c */ /* 0x000fe20000f24270 */
[----:B------:R-:W-:Y:S02]  /*32c0*/  BSSY B1, `(.L_x_61) ;  /* 0x0000005000017945 */ /* 0x000fe40003800000 */
[----:B------:R-:W-:-:S05]  /*32d0*/  FFMA R37, R37, R23, R12 ;  /* 0x0000001725257223 */ /* 0x000fca000000000c */
[----:B------:R0:W-:Y:S05]  /*32e0*/  @P2 STG.E desc[UR50][R4.64+0x64], R37 ;  /* 0x0000642504002986 */ /* 0x0001ea000c101932 */
[----:B------:R-:W-:Y:S05]  /*32f0*/  @!P1 BRA `(.L_x_62) ;  /* 0x0000000000049947 */ /* 0x000fea0003800000 */
[----:B------:R0:W5:Y:S02]  /*3300*/  LDG.E.LTC128B R25, desc[UR50][R8.64+0x60] ;  /* 0x0000603208197981 */ /* 0x000164000c1e1920 */
.L_x_62:
[----:B------:R-:W-:Y:S05]  /*3310*/  BSYNC B1 ;  /* 0x0000000000017941 */ /* 0x000fea0003800000 */
.L_x_61:
        /* <DEDUP_REMOVED lines=8> */
.L_x_64:
[----:B------:R-:W-:Y:S05]  /*33a0*/  BSYNC B1 ;  /* 0x0000000000017941 */ /* 0x000fea0003800000 */
.L_x_63:
        /* <DEDUP_REMOVED lines=8> */
.L_x_66:
[----:B------:R-:W-:Y:S05]  /*3430*/  BSYNC B1 ;  /* 0x0000000000017941 */ /* 0x000fea0003800000 */
.L_x_65:
[----:B0----5:R-:W-:Y:S01]  /*3440*/  FMUL R3, R25, R22 ;  /* 0x0000001619037220 */ /* 0x021fe20000400000 */
[----:B------:R-:W-:Y:S01]  /*3450*/  ISETP.GT.AND P0, PT, R2, RZ, P1 ;  /* 0x000000ff0200720c */ /* 0x000fe20000f04270 */
[----:B------:R-:W-:Y:S02]  /*3460*/  BSSY B1, `(.L_x_67) ;  /* 0x0000005000017945 */ /* 0x000fe40003800000 */
[----:B------:R-:W-:-:S05]  /*3470*/  FFMA R3, R40, R23, R3 ;  /* 0x0000001728037223 */ /* 0x000fca0000000003 */
[----:B------:R0:W-:Y:S05]  /*3480*/  @P3 STG.E desc[UR50][R4.64+0x80], R3 ;  /* 0x0000800304003986 */ /* 0x0001ea000c101932 */
[----:B------:R-:W-:Y:S05]  /*3490*/  @!P0 BRA `(.L_x_68) ;  /* 0x0000000000048947 */ /* 0x000fea0003800000 */
[----:B------:R0:W5:Y:S02]  /*34a0*/  LDG.E.LTC128B R25, desc[UR50][R6.64+0x84] ;  /* 0x0000843206197981 */ /* 0x000164000c1e1920 */
.L_x_68:
[----:B------:R-:W-:Y:S05]  /*34b0*/  BSYNC B1 ;  /* 0x0000000000017941 */ /* 0x000fea0003800000 */
.L_x_67:
[----:B-----5:R-:W-:Y:S01]  /*34c0*/  FMUL R12, R25, R22 ;  /* 0x00000016190c7220 */ /* 0x020fe20000400000 */
[----:B------:R-:W-:Y:S01]  /*34d0*/  ISETP.GT.AND P2, PT, R2, 0x8, P2 ;  /* 0x000000080200780c */ /* 0x000fe20001744270 */
[----:B------:R-:W-:Y:S02]  /*34e0*/  BSSY B1, `(.L_x_69) ;  /* 0x0000005000017945 */ /* 0x000fe40003800000 */
[----:B------:R-:W-:-:S05]  /*34f0*/  FFMA R41, R41, R23, R12 ;  /* 0x0000001729297223 */ /* 0x000fca000000000c */
[----:B------:R0:W-:Y:S05]  /*3500*/  @P0 STG.E desc[UR50][R4.64+0x84], R41 ;  /* 0x0000842904000986 */ /* 0x0001ea000c101932 */
[----:B------:R-:W-:Y:S05]  /*3510*/  @!P2 BRA `(.L_x_70) ;  /* 0x000000000004a947 */ /* 0x000fea0003800000 */
[----:B------:R0:W5:Y:S02]  /*3520*/  LDG.E.LTC128B R25, desc[UR50][R8.64+0x80] ;  /* 0x0000803208197981 */ /* 0x000164000c1e1920 */
.L_x_70:
[----:B------:R-:W-:Y:S05]  /*3530*/  BSYNC B1 ;  /* 0x0000000000017941 */ /* 0x000fea0003800000 */
.L_x_69:
        /* <DEDUP_REMOVED lines=8> */
.L_x_72:
[----:B------:R-:W-:Y:S05]  /*35c0*/  BSYNC B1 ;  /* 0x0000000000017941 */ /* 0x000fea0003800000 */
.L_x_71:
        /* <DEDUP_REMOVED lines=8> */
.L_x_74:
[----:B------:R-:W-:Y:S05]  /*3650*/  BSYNC B1 ;  /* 0x0000000000017941 */ /* 0x000fea0003800000 */
.L_x_73:
[----:B0----5:R-:W-:Y:S01]  /*3660*/  FMUL R3, R25, R22 ;  /* 0x0000001619037220 */ /* 0x021fe20000400000 */
[----:B------:R-:W-:Y:S01]  /*3670*/  ISETP.GT.AND P1, PT, R2, RZ, P2 ;  /* 0x000000ff0200720c */ /* 0x000fe20001724270 */
[----:B------:R-:W-:Y:S02]  /*3680*/  BSSY B1, `(.L_x_75) ;  /* 0x0000005000017945 */ /* 0x000fe40003800000 */
[----:B------:R-:W-:-:S05]  /*3690*/  FFMA R3, R44, R23, R3 ;  /* 0x000000172c037223 */ /* 0x000fca0000000003 */
[----:B------:R0:W-:Y:S05]  /*36a0*/  @P3 STG.E desc[UR50][R4.64+0xa0], R3 ;  /* 0x0000a00304003986 */ /* 0x0001ea000c101932 */
[----:B------:R-:W-:Y:S05]  /*36b0*/  @!P1 BRA `(.L_x_76) ;  /* 0x0000000000049947 */ /* 0x000fea0003800000 */
[----:B------:R0:W5:Y:S02]  /*36c0*/  LDG.E.LTC128B R25, desc[UR50][R6.64+0xa4] ;  /* 0x0000a43206197981 */ /* 0x000164000c1e1920 */
.L_x_76:
[----:B------:R-:W-:Y:S05]  /*36d0*/  BSYNC B1 ;  /* 0x0000000000017941 */ /* 0x000fea0003800000 */
.L_x_75:
[----:B-----5:R-:W-:Y:S01]  /*36e0*/  FMUL R12, R25, R22 ;  /* 0x00000016190c7220 */ /* 0x020fe20000400000 */
[----:B------:R-:W-:Y:S01]  /*36f0*/  ISETP.GT.AND P0, PT, R2, 0x8, P0 ;  /* 0x000000080200780c */ /* 0x000fe20000704270 */
[----:B------:R-:W-:Y:S02]  /*3700*/  BSSY B1, `(.L_x_77) ;  /* 0x0000005000017945 */ /* 0x000fe40003800000 */
[----:B------:R-:W-:-:S05]  /*3710*/  FFMA R45, R45, R23, R12 ;  /* 0x000000172d2d7223 */ /* 0x000fca000000000c */
[----:B------:R0:W-:Y:S05]  /*3720*/  @P1 STG.E desc[UR50][R4.64+0xa4], R45 ;  /* 0x0000a42d04001986 */ /* 0x0001ea000c101932 */
[----:B------:R-:W-:Y:S05]  /*3730*/  @!P0 BRA `(.L_x_78) ;  /* 0x0000000000048947 */ /* 0x000fea0003800000 */
[----:B------:R0:W5:Y:S02]  /*3740*/  LDG.E.LTC128B R25, desc[UR50][R8.64+0xa0] ;  /* 0x0000a03208197981 */ /* 0x000164000c1e1920 */
.L_x_78:
[----:B------:R-:W-:Y:S05]  /*3750*/  BSYNC B1 ;  /* 0x0000000000017941 */ /* 0x000fea0003800000 */
.L_x_77:
        /* <DEDUP_REMOVED lines=8> */
.L_x_80:
[----:B------:R-:W-:Y:S05]  /*37e0*/  BSYNC B1 ;  /* 0x0000000000017941 */ /* 0x000fea0003800000 */
.L_x_79:
        /* <DEDUP_REMOVED lines=8> */
.L_x_82:
[----:B------:R-:W-:Y:S05]  /*3870*/  BSYNC B1 ;  /* 0x0000000000017941 */ /* 0x000fea0003800000 */
.L_x_81:
[----:B0----5:R-:W-:Y:S01]  /*3880*/  FMUL R3, R25, R22 ;  /* 0x0000001619037220 */ /* 0x021fe20000400000 */
[----:B------:R-:W-:Y:S01]  /*3890*/  ISETP.GT.AND P2, PT, R2, RZ, P0 ;  /* 0x000000ff0200720c */ /* 0x000fe20000744270 */
[----:B------:R-:W-:Y:S02]  /*38a0*/  BSSY B1, `(.L_x_83) ;  /* 0x0000005000017945 */ /* 0x000fe40003800000 */
[----:B------:R-:W-:-:S05]  /*38b0*/  FFMA R3, R48, R23, R3 ;  /* 0x0000001730037223 */ /* 0x000fca0000000003 */
[----:B------:R0:W-:Y:S05]  /*38c0*/  @P3 STG.E desc[UR50][R4.64+0xc0], R3 ;  /* 0x0000c00304003986 */ /* 0x0001ea000c101932 */
[----:B------:R-:W-:Y:S05]  /*38d0*/  @!P2 BRA `(.L_x_84) ;  /* 0x000000000004a947 */ /* 0x000fea0003800000 */
[----:B------:R0:W5:Y:S02]  /*38e0*/  LDG.E.LTC128B R25, desc[UR50][R6.64+0xc4] ;  /* 0x0000c43206197981 */ /* 0x000164000c1e1920 */
.L_x_84:
[----:B------:R-:W-:Y:S05]  /*38f0*/  BSYNC B1 ;  /* 0x0000000000017941 */ /* 0x000fea0003800000 */
.L_x_83:
[----:B-----5:R-:W-:Y:S01]  /*3900*/  FMUL R12, R25, R22 ;  /* 0x00000016190c7220 */ /* 0x020fe20000400000 */
[----:B------:R-:W-:Y:S01]  /*3910*/  ISETP.GT.AND P1, PT, R2, 0x8, P1 ;  /* 0x000000080200780c */ /* 0x000fe20000f24270 */
[----:B------:R-:W-:Y:S02]  /*3920*/  BSSY B1, `(.L_x_85) ;  /* 0x0000005000017945 */ /* 0x000fe40003800000 */
[----:B------:R-:W-:-:S05]  /*3930*/  FFMA R49, R49, R23, R12 ;  /* 0x0000001731317223 */ /* 0x000fca000000000c */
[----:B------:R0:W-:Y:S05]  /*3940*/  @P2 STG.E desc[UR50][R4.64+0xc4], R49 ;  /* 0x0000c43104002986 */ /* 0x0001ea000c101932 */
[----:B------:R-:W-:Y:S05]  /*3950*/  @!P1 BRA `(.L_x_86) ;  /* 0x0000000000049947 */ /* 0x000fea0003800000 */
[----:B------:R0:W5:Y:S02]  /*3960*/  LDG.E.LTC128B R25, desc[UR50][R8.64+0xc0] ;  /* 0x0000c03208197981 */ /* 0x000164000c1e1920 */
.L_x_86:
[----:B------:R-:W-:Y:S05]  /*3970*/  BSYNC B1 ;  /* 0x0000000000017941 */ /* 0x000fea0003800000 */
.L_x_85:
        /* <DEDUP_REMOVED lines=8> */
.L_x_88:
[----:B------:R-:W-:Y:S05]  /*3a00*/  BSYNC B1 ;  /* 0x0000000000017941 */ /* 0x000fea0003800000 */
.L_x_87:
        /* <DEDUP_REMOVED lines=8> */
.L_x_90:
[----:B------:R-:W-:Y:S05]  /*3a90*/  BSYNC B1 ;  /* 0x0000000000017941 */ /* 0x000fea0003800000 */
.L_x_89:
[----:B0----5:R-:W-:Y:S01]  /*3aa0*/  FMUL R3, R25, R22 ;  /* 0x0000001619037220 */ /* 0x021fe20000400000 */
[----:B------:R-:W-:Y:S01]  /*3ab0*/  ISETP.GT.AND P0, PT, R2, RZ, P1 ;  /* 0x000000ff0200720c */ /* 0x000fe20000f04270 */
[----:B------:R-:W-:Y:S02]  /*3ac0*/  BSSY B1, `(.L_x_91) ;  /* 0x0000005000017945 */ /* 0x000fe40003800000 */
[----:B------:R-:W-:-:S05]  /*3ad0*/  FFMA R3, R52, R23, R3 ;  /* 0x0000001734037223 */ /* 0x000fca0000000003 */
[----:B------:R0:W-:Y:S05]  /*3ae0*/  @P3 STG.E desc[UR50][R4.64+0xe0], R3 ;  /* 0x0000e00304003986 */ /* 0x0001ea000c101932 */
[----:B------:R-:W-:Y:S05]  /*3af0*/  @!P0 BRA `(.L_x_92) ;  /* 0x0000000000048947 */ /* 0x000fea0003800000 */
[----:B------:R0:W5:Y:S02]  /*3b00*/  LDG.E.LTC128B R25, desc[UR50][R6.64+0xe4] ;  /* 0x0000e43206197981 */ /* 0x000164000c1e1920 */
.L_x_92:
[----:B------:R-:W-:Y:S05]  /*3b10*/  BSYNC B1 ;  /* 0x0000000000017941 */ /* 0x000fea0003800000 */
.L_x_91:
[----:B-----5:R-:W-:Y:S01]  /*3b20*/  FMUL R12, R25, R22 ;  /* 0x00000016190c7220 */ /* 0x020fe20000400000 */
[----:B------:R-:W-:Y:S01]  /*3b30*/  ISETP.GT.AND P2, PT, R2, 0x8, P2 ;  /* 0x000000080200780c */ /* 0x000fe20001744270 */
[----:B------:R-:W-:Y:S02]  /*3b40*/  BSSY B1, `(.L_x_93) ;  /* 0x0000005000017945 */ /* 0x000fe40003800000 */
[----:B------:R-:W-:-:S05]  /*3b50*/  FFMA R53, R53, R23, R12 ;  /* 0x0000001735357223 */ /* 0x000fca000000000c */
[----:B------:R0:W-:Y:S05]  /*3b60*/  @P0 STG.E desc[UR50][R4.64+0xe4], R53 ;  /* 0x0000e43504000986 */ /* 0x0001ea000c101932 */
[----:B------:R-:W-:Y:S05]  /*3b70*/  @!P2 BRA `(.L_x_94) ;  /* 0x000000000004a947 */ /* 0x000fea0003800000 */
[----:B------:R0:W5:Y:S02]  /*3b80*/  LDG.E.LTC128B R25, desc[UR50][R8.64+0xe0] ;  /* 0x0000e03208197981 */ /* 0x000164000c1e1920 */
.L_x_94:
[----:B------:R-:W-:Y:S05]  /*3b90*/  BSYNC B1 ;  /* 0x0000000000017941 */ /* 0x000fea0003800000 */
.L_x_93:
        /* <DEDUP_REMOVED lines=8> */
.L_x_96:
[----:B------:R-:W-:Y:S05]  /*3c20*/  BSYNC B1 ;  /* 0x0000000000017941 */ /* 0x000fea0003800000 */
.L_x_95:
        /* <DEDUP_REMOVED lines=8> */
.L_x_98:
[----:B------:R-:W-:Y:S05]  /*3cb0*/  BSYNC B1 ;  /* 0x0000000000017941 */ /* 0x000fea0003800000 */
.L_x_97:
[----:B0----5:R-:W-:Y:S01]  /*3cc0*/  FMUL R3, R25, R22 ;  /* 0x0000001619037220 */ /* 0x021fe20000400000 */
[----:B------:R-:W-:Y:S01]  /*3cd0*/  ISETP.GT.AND P1, PT, R2, RZ, P2 ;  /* 0x000000ff0200720c */ /* 0x000fe20001724270 */
[----:B------:R-:W-:Y:S02]  /*3ce0*/  BSSY B1, `(.L_x_99) ;  /* 0x0000005000017945 */ /* 0x000fe40003800000 */
[----:B------:R-:W-:-:S05]  /*3cf0*/  FFMA R3, R56, R23, R3 ;  /* 0x0000001738037223 */ /* 0x000fca0000000003 */
[----:B------:R0:W-:Y:S05]  /*3d00*/  @P3 STG.E desc[UR50][R4.64+0x100], R3 ;  /* 0x0001000304003986 */ /* 0x0001ea000c101932 */
[----:B------:R-:W-:Y:S05]  /*3d10*/  @!P1 BRA `(.L_x_100) ;  /* 0x0000000000049947 */ /* 0x000fea0003800000 */
[----:B------:R0:W5:Y:S02]  /*3d20*/  LDG.E.LTC128B R25, desc[UR50][R6.64+0x104] ;  /* 0x0001043206197981 */ /* 0x000164000c1e1920 */
.L_x_100:
[----:B------:R-:W-:Y:S05]  /*3d30*/  BSYNC B1 ;  /* 0x0000000000017941 */ /* 0x000fea0003800000 */
.L_x_99:
[----:B-----5:R-:W-:Y:S01]  /*3d40*/  FMUL R12, R25, R22 ;  /* 0x00000016190c7220 */ /* 0x020fe20000400000 */
[----:B------:R-:W-:Y:S01]  /*3d50*/  ISETP.GT.AND P0, PT, R2, 0x8, P0 ;  /* 0x000000080200780c */ /* 0x000fe20000704270 */
[----:B------:R-:W-:Y:S02]  /*3d60*/  BSSY B1, `(.L_x_101) ;  /* 0x0000005000017945 */ /* 0x000fe40003800000 */
[----:B------:R-:W-:-:S05]  /*3d70*/  FFMA R57, R57, R23, R12 ;  /* 0x0000001739397223 */ /* 0x000fca000000000c */
[----:B------:R0:W-:Y:S05]  /*3d80*/  @P1 STG.E desc[UR50][R4.64+0x104], R57 ;  /* 0x0001043904001986 */ /* 0x0001ea000c101932 */
[----:B------:R-:W-:Y:S05]  /*3d90*/  @!P0 BRA `(.L_x_102) ;  /* 0x0000000000048947 */ /* 0x000fea0003800000 */
[----:B------:R0:W5:Y:S02]  /*3da0*/  LDG.E.LTC128B R25, desc[UR50][R8.64+0x100] ;  /* 0x0001003208197981 */ /* 0x000164000c1e1920 */
.L_x_102:
[----:B------:R-:W-:Y:S05]  /*3db0*/  BSYNC B1 ;  /* 0x0000000000017941 */ /* 0x000fea0003800000 */
.L_x_101:
        /* <DEDUP_REMOVED lines=8> */
.L_x_104:
[----:B------:R-:W-:Y:S05]  /*3e40*/  BSYNC B1 ;  /* 0x0000000000017941 */ /* 0x000fea0003800000 */
.L_x_103:
        /* <DEDUP_REMOVED lines=8> */
.L_x_106:
[----:B------:R-:W-:Y:S05]  /*3ed0*/  BSYNC B1 ;  /* 0x0000000000017941 */ /* 0x000fea0003800000 */
.L_x_105:
[----:B0----5:R-:W-:Y:S01]  /*3ee0*/  FMUL R3, R25, R22 ;  /* 0x0000001619037220 */ /* 0x021fe20000400000 */
[----:B------:R-:W-:Y:S01]  /*3ef0*/  ISETP.GT.AND P2, PT, R2, RZ, P0 ;  /* 0x000000ff0200720c */ /* 0x000fe20000744270 */
[----:B------:R-:W-:Y:S02]  /*3f00*/  BSSY B1, `(.L_x_107) ;  /* 0x0000005000017945 */ /* 0x000fe40003800000 */
[----:B------:R-:W-:-:S05]  /*3f10*/  FFMA R3, R60, R23, R3 ;  /* 0x000000173c037223 */ /* 0x000fca0000000003 */
[----:B------:R0:W-:Y:S05]  /*3f20*/  @P3 STG.E desc[UR50][R4.64+0x120], R3 ;  /* 0x0001200304003986 */ /* 0x0001ea000c101932 */
[----:B------:R-:W-:Y:S05]  /*3f30*/  @!P2 BRA `(.L_x_108) ;  /* 0x000000000004a947 */ /* 0x000fea0003800000 */
[----:B------:R0:W5:Y:S02]  /*3f40*/  LDG.E.LTC128B R25, desc[UR50][R6.64+0x124] ;  /* 0x0001243206197981 */ /* 0x000164000c1e1920 */
.L_x_108:
[----:B------:R-:W-:Y:S05]  /*3f50*/  BSYNC B1 ;  /* 0x0000000000017941 */ /* 0x000fea0003800000 */
.L_x_107:
[----:B-----5:R-:W-:Y:S01]  /*3f60*/  FMUL R12, R25, R22 ;  /* 0x00000016190c7220 */ /* 0x020fe20000400000 */
[----:B------:R-:W-:Y:S01]  /*3f70*/  ISETP.GT.AND P1, PT, R2, 0x8, P1 ;  /* 0x000000080200780c */ /* 0x000fe20000f24270 */
[----:B------:R-:W-:Y:S02]  /*3f80*/  BSSY B1, `(.L_x_109) ;  /* 0x0000005000017945 */ /* 0x000fe40003800000 */
[----:B------:R-:W-:-:S05]  /*3f90*/  FFMA R61, R61, R23, R12 ;  /* 0x000000173d3d7223 */ /* 0x000fca000000000c */
[----:B------:R0:W-:Y:S05]  /*3fa0*/  @P2 STG.E desc[UR50][R4.64+0x124], R61 ;  /* 0x0001243d04002986 */ /* 0x0001ea000c101932 */
[----:B------:R-:W-:Y:S05]  /*3fb0*/  @!P1 BRA `(.L_x_110) ;  /* 0x0000000000049947 */ /* 0x000fea0003800000 */
[----:B------:R0:W5:Y:S02]  /*3fc0*/  LDG.E.LTC128B R25, desc[UR50][R8.64+0x120] ;  /* 0x0001203208197981 */ /* 0x000164000c1e1920 */
.L_x_110:
[----:B------:R-:W-:Y:S05]  /*3fd0*/  BSYNC B1 ;  /* 0x0000000000017941 */ /* 0x000fea0003800000 */
.L_x_109:
        /* <DEDUP_REMOVED lines=8> */
.L_x_112:
[----:B------:R-:W-:Y:S05]  /*4060*/  BSYNC B1 ;  /* 0x0000000000017941 */ /* 0x000fea0003800000 */
.L_x_111:
        /* <DEDUP_REMOVED lines=8> */
.L_x_114:
[----:B------:R-:W-:Y:S05]  /*40f0*/  BSYNC B1 ;  /* 0x0000000000017941 */ /* 0x000fea0003800000 */
.L_x_113:
[----:B0----5:R-:W-:Y:S01]  /*4100*/  FMUL R3, R25, R22 ;  /* 0x0000001619037220 */ /* 0x021fe20000400000 */
[----:B------:R-:W-:Y:S01]  /*4110*/  ISETP.GT.AND P0, PT, R2, RZ, P1 ;  /* 0x000000ff0200720c */ /* 0x000fe20000f04270 */
[----:B------:R-:W-:Y:S02]  /*4120*/  BSSY B1, `(.L_x_115) ;  /* 0x0000005000017945 */ /* 0x000fe40003800000 */
[----:B------:R-:W-:-:S05]  /*4130*/  FFMA R3, R64, R23, R3 ;  /* 0x0000001740037223 */ /* 0x000fca0000000003 */
[----:B------:R0:W-:Y:S05]  /*4140*/  @P3 STG.E desc[UR50][R4.64+0x140], R3 ;  /* 0x0001400304003986 */ /* 0x0001ea000c101932 */
[----:B------:R-:W-:Y:S05]  /*4150*/  @!P0 BRA `(.L_x_116) ;  /* 0x0000000000048947 */ /* 0x000fea0003800000 */
[----:B------:R0:W5:Y:S02]  /*4160*/  LDG.E.LTC128B R25, desc[UR50][R6.64+0x144] ;  /* 0x0001443206197981 */ /* 0x000164000c1e1920 */
.L_x_116:
[----:B------:R-:W-:Y:S05]  /*4170*/  BSYNC B1 ;  /* 0x0000000000017941 */ /* 0x000fea0003800000 */
.L_x_115:
[----:B-----5:R-:W-:Y:S01]  /*4180*/  FMUL R12, R25, R22 ;  /* 0x00000016190c7220 */ /* 0x020fe20000400000 */
[----:B------:R-:W-:Y:S01]  /*4190*/  ISETP.GT.AND P2, PT, R2, 0x8, P2 ;  /* 0x000000080200780c */ /* 0x000fe20001744270 */
[----:B------:R-:W-:Y:S02]  /*41a0*/  BSSY B1, `(.L_x_117) ;  /* 0x0000005000017945 */ /* 0x000fe40003800000 */
[----:B------:R-:W-:-:S05]  /*41b0*/  FFMA R65, R65, R23, R12 ;  /* 0x0000001741417223 */ /* 0x000fca000000000c */
[----:B------:R0:W-:Y:S05]  /*41c0*/  @P0 STG.E desc[UR50][R4.64+0x144], R65 ;  /* 0x0001444104000986 */ /* 0x0001ea000c101932 */
[----:B------:R-:W-:Y:S05]  /*41d0*/  @!P2 BRA `(.L_x_118) ;  /* 0x000000000004a947 */ /* 0x000fea0003800000 */
[----:B------:R0:W5:Y:S02]  /*41e0*/  LDG.E.LTC128B R25, desc[UR50][R8.64+0x140] ;  /* 0x0001403208197981 */ /* 0x000164000c1e1920 */
.L_x_118:
[----:B------:R-:W-:Y:S05]  /*41f0*/  BSYNC B1 ;  /* 0x0000000000017941 */ /* 0x000fea0003800000 */
.L_x_117:
        /* <DEDUP_REMOVED lines=8> */
.L_x_120:
[----:B------:R-:W-:Y:S05]  /*4280*/  BSYNC B1 ;  /* 0x0000000000017941 */ /* 0x000fea0003800000 */
.L_x_119:
        /* <DEDUP_REMOVED lines=8> */
.L_x_122:
[----:B------:R-:W-:Y:S05]  /*4310*/  BSYNC B1 ;  /* 0x0000000000017941 */ /* 0x000fea0003800000 */
.L_x_121:
[----:B0----5:R-:W-:Y:S01]  /*4320*/  FMUL R3, R25, R22 ;  /* 0x0000001619037220 */ /* 0x021fe20000400000 */
[----:B------:R-:W-:Y:S01]  /*4330*/  ISETP.GT.AND P1, PT, R2, RZ, P2 ;  /* 0x000000ff0200720c */ /* 0x000fe20001724270 */
[----:B------:R-:W-:Y:S02]  /*4340*/  BSSY B1, `(.L_x_123) ;  /* 0x0000005000017945 */ /* 0x000fe40003800000 */
[----:B------:R-:W-:-:S05]  /*4350*/  FFMA R3, R68, R23, R3 ;  /* 0x0000001744037223 */ /* 0x000fca0000000003 */
[----:B------:R0:W-:Y:S05]  /*4360*/  @P3 STG.E desc[UR50][R4.64+0x160], R3 ;  /* 0x0001600304003986 */ /* 0x0001ea000c101932 */
[----:B------:R-:W-:Y:S05]  /*4370*/  @!P1 BRA `(.L_x_124) ;  /* 0x0000000000049947 */ /* 0x000fea0003800000 */
[----:B------:R0:W5:Y:S02]  /*4380*/  LDG.E.LTC128B R25, desc[UR50][R6.64+0x164] ;  /* 0x0001643206197981 */ /* 0x000164000c1e1920 */
.L_x_124:
[----:B------:R-:W-:Y:S05]  /*4390*/  BSYNC B1 ;  /* 0x0000000000017941 */ /* 0x000fea0003800000 */
.L_x_123:
[----:B-----5:R-:W-:Y:S01]  /*43a0*/  FMUL R12, R25, R22 ;  /* 0x00000016190c7220 */ /* 0x020fe20000400000 */
[----:B------:R-:W-:Y:S01]  /*43b0*/  ISETP.GT.AND P0, PT, R2, 0x8, P0 ;  /* 0x000000080200780c */ /* 0x000fe20000704270 */
[----:B------:R-:W-:Y:S02]  /*43c0*/  BSSY B1, `(.L_x_125) ;  /* 0x0000005000017945 */ /* 0x000fe40003800000 */
[----:B------:R-:W-:-:S05]  /*43d0*/  FFMA R69, R69, R23, R12 ;  /* 0x0000001745457223 */ /* 0x000fca000000000c */
[----:B------:R0:W-:Y:S05]  /*43e0*/  @P1 STG.E desc[UR50][R4.64+0x164], R69 ;  /* 0x0001644504001986 */ /* 0x0001ea000c101932 */
[----:B------:R-:W-:Y:S05]  /*43f0*/  @!P0 BRA `(.L_x_126) ;  /* 0x0000000000048947 */ /* 0x000fea0003800000 */
[----:B------:R0:W5:Y:S02]  /*4400*/  LDG.E.LTC128B R25, desc[UR50][R8.64+0x160] ;  /* 0x0001603208197981 */ /* 0x000164000c1e1920 */
.L_x_126:
[----:B------:R-:W-:Y:S05]  /*4410*/  BSYNC B1 ;  /* 0x0000000000017941 */ /* 0x000fea0003800000 */
.L_x_125:
        /* <DEDUP_REMOVED lines=8> */
.L_x_128:
[----:B------:R-:W-:Y:S05]  /*44a0*/  BSYNC B1 ;  /* 0x0000000000017941 */ /* 0x000fea0003800000 */
.L_x_127:
        /* <DEDUP_REMOVED lines=8> */
.L_x_130:
[----:B------:R-:W-:Y:S05]  /*4530*/  BSYNC B1 ;  /* 0x0000000000017941 */ /* 0x000fea0003800000 */
.L_x_129:
[----:B0----5:R-:W-:Y:S01]  /*4540*/  FMUL R3, R25, R22 ;  /* 0x0000001619037220 */ /* 0x021fe20000400000 */
[----:B------:R-:W-:Y:S01]  /*4550*/  ISETP.GT.AND P2, PT, R2, RZ, P0 ;  /* 0x000000ff0200720c */ /* 0x000fe20000744270 */
[----:B------:R-:W-:Y:S02]  /*4560*/  BSSY B1, `(.L_x_131) ;  /* 0x0000005000017945 */ /* 0x000fe40003800000 */
[----:B------:R-:W-:-:S05]  /*4570*/  FFMA R3, R72, R23, R3 ;  /* 0x0000001748037223 */ /* 0x000fca0000000003 */
[----:B------:R0:W-:Y:S05]  /*4580*/  @P3 STG.E desc[UR50][R4.64+0x180], R3 ;  /* 0x0001800304003986 */ /* 0x0001ea000c101932 */
[----:B------:R-:W-:Y:S05]  /*4590*/  @!P2 BRA `(.L_x_132) ;  /* 0x000000000004a947 */ /* 0x000fea0003800000 */
[----:B------:R0:W5:Y:S02]  /*45a0*/  LDG.E.LTC128B R25, desc[UR50][R6.64+0x184] ;  /* 0x0001843206197981 */ /* 0x000164000c1e1920 */
.L_x_132:
[----:B------:R-:W-:Y:S05]  /*45b0*/  BSYNC B1 ;  /* 0x0000000000017941 */ /* 0x000fea0003800000 */
.L_x_131:
[----:B-----5:R-:W-:Y:S01]  /*45c0*/  FMUL R12, R25, R22 ;  /* 0x00000016190c7220 */ /* 0x020fe20000400000 */
[----:B------:R-:W-:Y:S01]  /*45d0*/  ISETP.GT.AND P1, PT, R2, 0x8, P1 ;  /* 0x000000080200780c */ /* 0x000fe20000f24270 */
[----:B------:R-:W-:Y:S02]  /*45e0*/  BSSY B1, `(.L_x_133) ;  /* 0x0000005000017945 */ /* 0x000fe40003800000 */
[----:B------:R-:W-:-:S05]  /*45f0*/  FFMA R73, R73, R23, R12 ;  /* 0x0000001749497223 */ /* 0x000fca000000000c */
[----:B------:R0:W-:Y:S05]  /*4600*/  @P2 STG.E desc[UR50][R4.64+0x184], R73 ;  /* 0x0001844904002986 */ /* 0x0001ea000c101932 */
[----:B------:R-:W-:Y:S05]  /*4610*/  @!P1 BRA `(.L_x_134) ;  /* 0x0000000000049947 */ /* 0x000fea0003800000 */
[----:B------:R0:W5:Y:S02]  /*4620*/  LDG.E.LTC128B R25, desc[UR50][R8.64+0x180] ;  /* 0x0001803208197981 */ /* 0x000164000c1e1920 */
.L_x_134:
[----:B------:R-:W-:Y:S05]  /*4630*/  BSYNC B1 ;  /* 0x0000000000017941 */ /* 0x000fea0003800000 */
.L_x_133:
        /* <DEDUP_REMOVED lines=8> */
.L_x_136:
[----:B------:R-:W-:Y:S05]  /*46c0*/  BSYNC B1 ;  /* 0x0000000000017941 */ /* 0x000fea0003800000 */
.L_x_135:
        /* <DEDUP_REMOVED lines=8> */
.L_x_138:
[----:B------:R-:W-:Y:S05]  /*4750*/  BSYNC B1 ;  /* 0x0000000000017941 */ /* 0x000fea0003800000 */
.L_x_137:
[----:B0----5:R-:W-:Y:S01]  /*4760*/  FMUL R3, R25, R22 ;  /* 0x0000001619037220 */ /* 0x021fe20000400000 */
[----:B------:R-:W-:Y:S01]  /*4770*/  ISETP.GT.AND P0, PT, R2, RZ, P1 ;  /* 0x000000ff0200720c */ /* 0x000fe20000f04270 */
[----:B------:R-:W-:Y:S02]  /*4780*/  BSSY B1, `(.L_x_139) ;  /* 0x0000005000017945 */ /* 0x000fe40003800000 */
[----:B------:R-:W-:-:S05]  /*4790*/  FFMA R3, R76, R23, R3 ;  /* 0x000000174c037223 */ /* 0x000fca0000000003 */
[----:B------:R0:W-:Y:S05]  /*47a0*/  @P3 STG.E desc[UR50][R4.64+0x1a0], R3 ;  /* 0x0001a00304003986 */ /* 0x0001ea000c101932 */
[----:B------:R-:W-:Y:S05]  /*47b0*/  @!P0 BRA `(.L_x_140) ;  /* 0x0000000000048947 */ /* 0x000fea0003800000 */
[----:B------:R0:W5:Y:S02]  /*47c0*/  LDG.E.LTC128B R25, desc[UR50][R6.64+0x1a4] ;  /* 0x0001a43206197981 */ /* 0x000164000c1e1920 */
.L_x_140:
[----:B------:R-:W-:Y:S05]  /*47d0*/  BSYNC B1 ;  /* 0x0000000000017941 */ /* 0x000fea0003800000 */
.L_x_139:
[----:B-----5:R-:W-:Y:S01]  /*47e0*/  FMUL R12, R25, R22 ;  /* 0x00000016190c7220 */ /* 0x020fe20000400000 */
[----:B------:R-:W-:Y:S01]  /*47f0*/  ISETP.GT.AND P2, PT, R2, 0x8, P2 ;  /* 0x000000080200780c */ /* 0x000fe20001744270 */
[----:B------:R-:W-:Y:S02]  /*4800*/  BSSY B1, `(.L_x_141) ;  /* 0x0000005000017945 */ /* 0x000fe40003800000 */
[----:B------:R-:W-:-:S05]  /*4810*/  FFMA R77, R77, R23, R12 ;  /* 0x000000174d4d7223 */ /* 0x000fca000000000c */
[----:B------:R0:W-:Y:S05]  /*4820*/  @P0 STG.E desc[UR50][R4.64+0x1a4], R77 ;  /* 0x0001a44d04000986 */ /* 0x0001ea000c101932 */
[----:B------:R-:W-:Y:S05]  /*4830*/  @!P2 BRA `(.L_x_142) ;  /* 0x000000000004a947 */ /* 0x000fea0003800000 */
[----:B------:R0:W5:Y:S02]  /*4840*/  LDG.E.LTC128B R25, desc[UR50][R8.64+0x1a0] ;  /* 0x0001a03208197981 */ /* 0x000164000c1e1920 */
.L_x_142:
[----:B------:R-:W-:Y:S05]  /*4850*/  BSYNC B1 ;  /* 0x0000000000017941 */ /* 0x000fea0003800000 */
.L_x_141:
        /* <DEDUP_REMOVED lines=8> */
.L_x_144:
[----:B------:R-:W-:Y:S05]  /*48e0*/  BSYNC B1 ;  /* 0x0000000000017941 */ /* 0x000fea0003800000 */
.L_x_143:
        /* <DEDUP_REMOVED lines=8> */
.L_x_146:
[----:B------:R-:W-:Y:S05]  /*4970*/  BSYNC B1 ;  /* 0x0000000000017941 */ /* 0x000fea0003800000 */
.L_x_145:
[----:B0----5:R-:W-:Y:S01]  /*4980*/  FMUL R3, R25, R22 ;  /* 0x0000001619037220 */ /* 0x021fe20000400000 */
[----:B------:R-:W-:Y:S01]  /*4990*/  ISETP.GT.AND P1, PT, R2, RZ, P2 ;  /* 0x000000ff0200720c */ /* 0x000fe20001724270 */
[----:B------:R-:W-:Y:S02]  /*49a0*/  BSSY B1, `(.L_x_147) ;  /* 0x0000005000017945 */ /* 0x000fe40003800000 */
[----:B------:R-:W-:-:S05]  /*49b0*/  FFMA R3, R80, R23, R3 ;  /* 0x0000001750037223 */ /* 0x000fca0000000003 */
[----:B------:R0:W-:Y:S05]  /*49c0*/  @P3 STG.E desc[UR50][R4.64+0x1c0], R3 ;  /* 0x0001c00304003986 */ /* 0x0001ea000c101932 */
[----:B------:R-:W-:Y:S05]  /*49d0*/  @!P1 BRA `(.L_x_148) ;  /* 0x0000000000049947 */ /* 0x000fea0003800000 */
[----:B------:R0:W5:Y:S02]  /*49e0*/  LDG.E.LTC128B R25, desc[UR50][R6.64+0x1c4] ;  /* 0x0001c43206197981 */ /* 0x000164000c1e1920 */
.L_x_148:
[----:B------:R-:W-:Y:S05]  /*49f0*/  BSYNC B1 ;  /* 0x0000000000017941 */ /* 0x000fea0003800000 */
.L_x_147:
[----:B-----5:R-:W-:Y:S01]  /*4a00*/  FMUL R12, R25, R22 ;  /* 0x00000016190c7220 */ /* 0x020fe20000400000 */
[----:B------:R-:W-:Y:S01]  /*4a10*/  ISETP.GT.AND P0, PT, R2, 0x8, P0 ;  /* 0x000000080200780c */ /* 0x000fe20000704270 */
[----:B------:R-:W-:Y:S02]  /*4a20*/  BSSY B1, `(.L_x_149) ;  /* 0x0000005000017945 */ /* 0x000fe40003800000 */
[----:B------:R-:W-:-:S05]  /*4a30*/  FFMA R81, R81, R23, R12 ;  /* 0x0000001751517223 */ /* 0x000fca000000000c */
[----:B------:R0:W-:Y:S05]  /*4a40*/  @P1 STG.E desc[UR50][R4.64+0x1c4], R81 ;  /* 0x0001c45104001986 */ /* 0x0001ea000c101932 */
[----:B------:R-:W-:Y:S05]  /*4a50*/  @!P0 BRA `(.L_x_150) ;  /* 0x0000000000048947 */ /* 0x000fea0003800000 */
[----:B------:R0:W5:Y:S02]  /*4a60*/  LDG.E.LTC128B R25, desc[UR50][R8.64+0x1c0] ;  /* 0x0001c03208197981 */ /* 0x000164000c1e1920 */
.L_x_150:
[----:B------:R-:W-:Y:S05]  /*4a70*/  BSYNC B1 ;  /* 0x0000000000017941 */ /* 0x000fea0003800000 */
.L_x_149:
        /* <DEDUP_REMOVED lines=8> */
.L_x_152:
[----:B------:R-:W-:Y:S05]  /*4b00*/  BSYNC B1 ;  /* 0x0000000000017941 */ /* 0x000fea0003800000 */
.L_x_151:
        /* <DEDUP_REMOVED lines=8> */
.L_x_154:
[----:B------:R-:W-:Y:S05]  /*4b90*/  BSYNC B1 ;  /* 0x0000000000017941 */ /* 0x000fea0003800000 */
.L_x_153:
[----:B0----5:R-:W-:Y:S01]  /*4ba0*/  FMUL R3, R25, R22 ;  /* 0x0000001619037220 */ /* 0x021fe20000400000 */
[----:B------:R-:W-:Y:S01]  /*4bb0*/  ISETP.GT.AND P2, PT, R2, RZ, P0 ;  /* 0x000000ff0200720c */ /* 0x000fe20000744270 */
[----:B------:R-:W-:Y:S02]  /*4bc0*/  BSSY B1, `(.L_x_155) ;  /* 0x0000005000017945 */ /* 0x000fe40003800000 */
[----:B------:R-:W-:-:S05]  /*4bd0*/  FFMA R3, R84, R23, R3 ;  /* 0x0000001754037223 */ /* 0x000fca0000000003 */
[----:B------:R0:W-:Y:S05]  /*4be0*/  @P3 STG.E desc[UR50][R4.64+0x1e0], R3 ;  /* 0x0001e00304003986 */ /* 0x0001ea000c101932 */
[----:B------:R-:W-:Y:S05]  /*4bf0*/  @!P2 BRA `(.L_x_156) ;  /* 0x000000000004a947 */ /* 0x000fea0003800000 */
[----:B------:R0:W5:Y:S02]  /*4c00*/  LDG.E.LTC128B R25, desc[UR50][R6.64+0x1e4] ;  /* 0x0001e43206197981 */ /* 0x000164000c1e1920 */
.L_x_156:
[----:B------:R-:W-:Y:S05]  /*4c10*/  BSYNC B1 ;  /* 0x0000000000017941 */ /* 0x000fea0003800000 */
.L_x_155:
[----:B-----5:R-:W-:Y:S01]  /*4c20*/  FMUL R12, R25, R22 ;  /* 0x00000016190c7220 */ /* 0x020fe20000400000 */
[----:B------:R-:W-:Y:S01]  /*4c30*/  ISETP.GT.AND P1, PT, R2, 0x8, P1 ;  /* 0x000000080200780c */ /* 0x000fe20000f24270 */
[----:B------:R-:W-:Y:S02]  /*4c40*/  BSSY B1, `(.L_x_157) ;  /* 0x0000005000017945 */ /* 0x000fe40003800000 */
[----:B------:R-:W-:-:S05]  /*4c50*/  FFMA R85, R85, R23, R12 ;  /* 0x0000001755557223 */ /* 0x000fca000000000c */
[----:B------:R0:W-:Y:S05]  /*4c60*/  @P2 STG.E desc[UR50][R4.64+0x1e4], R85 ;  /* 0x0001e45504002986 */ /* 0x0001ea000c101932 */
[----:B------:R-:W-:Y:S05]  /*4c70*/  @!P1 BRA `(.L_x_158) ;  /* 0x0000000000049947 */ /* 0x000fea0003800000 */
[----:B------:R0:W5:Y:S02]  /*4c80*/  LDG.E.LTC128B R25, desc[UR50][R8.64+0x1e0] ;  /* 0x0001e03208197981 */ /* 0x000164000c1e1920 */
.L_x_158:
[----:B------:R-:W-:Y:S05]  /*4c90*/  BSYNC B1 ;  /* 0x0000000000017941 */ /* 0x000fea0003800000 */
.L_x_157:
        /* <DEDUP_REMOVED lines=8> */
.L_x_160:
[----:B------:R-:W-:Y:S05]  /*4d20*/  BSYNC B1 ;  /* 0x0000000000017941 */ /* 0x000fea0003800000 */
.L_x_159:
        /* <DEDUP_REMOVED lines=8> */
.L_x_162:
[----:B------:R-:W-:Y:S05]  /*4db0*/  BSYNC B1 ;  /* 0x0000000000017941 */ /* 0x000fea0003800000 */
.L_x_161:
[----:B0----5:R-:W-:Y:S01]  /*4dc0*/  FMUL R3, R25, R22 ;  /* 0x0000001619037220 */ /* 0x021fe20000400000 */
[----:B------:R-:W-:Y:S01]  /*4dd0*/  ISETP.GT.AND P0, PT, R2, RZ, P1 ;  /* 0x000000ff0200720c */ /* 0x000fe20000f04270 */
[----:B------:R-:W-:Y:S02]  /*4de0*/  BSSY B1, `(.L_x_163) ;  /* 0x0000005000017945 */ /* 0x000fe40003800000 */
[----:B------:R-:W-:-:S05]  /*4df0*/  FFMA R3, R88, R23, R3 ;  /* 0x0000001758037223 */ /* 0x000fca0000000003 */
[----:B------:R0:W-:Y:S05]  /*4e00*/  @P3 STG.E desc[UR50][R4.64+0x200], R3 ;  /* 0x0002000304003986 */ /* 0x0001ea000c101932 */
[----:B------:R-:W-:Y:S05]  /*4e10*/  @!P0 BRA `(.L_x_164) ;  /* 0x0000000000048947 */ /* 0x000fea0003800000 */
[----:B------:R0:W5:Y:S02]  /*4e20*/  LDG.E.LTC128B R25, desc[UR50][R6.64+0x204] ;  /* 0x0002043206197981 */ /* 0x000164000c1e1920 */
.L_x_164:
[----:B------:R-:W-:Y:S05]  /*4e30*/  BSYNC B1 ;  /* 0x0000000000017941 */ /* 0x000fea0003800000 */
.L_x_163:
[----:B-----5:R-:W-:Y:S01]  /*4e40*/  FMUL R12, R25, R22 ;  /* 0x00000016190c7220 */ /* 0x020fe20000400000 */
[----:B------:R-:W-:Y:S01]  /*4e50*/  ISETP.GT.AND P2, PT, R2, 0x8, P2 ;  /* 0x000000080200780c */ /* 0x000fe20001744270 */
[----:B------:R-:W-:Y:S02]  /*4e60*/  BSSY B1, `(.L_x_165) ;  /* 0x0000005000017945 */ /* 0x000fe40003800000 */
[----:B------:R-:W-:-:S05]  /*4e70*/  FFMA R89, R89, R23, R12 ;  /* 0x0000001759597223 */ /* 0x000fca000000000c */
[----:B------:R0:W-:Y:S05]  /*4e80*/  @P0 STG.E desc[UR50][R4.64+0x204], R89 ;  /* 0x0002045904000986 */ /* 0x0001ea000c101932 */
[----:B------:R-:W-:Y:S05]  /*4e90*/  @!P2 BRA `(.L_x_166) ;  /* 0x000000000004a947 */ /* 0x000fea0003800000 */
[----:B------:R0:W5:Y:S02]  /*4ea0*/  LDG.E.LTC128B R25, desc[UR50][R8.64+0x200] ;  /* 0x0002003208197981 */ /* 0x000164000c1e1920 */
.L_x_166:
[----:B------:R-:W-:Y:S05]  /*4eb0*/  BSYNC B1 ;  /* 0x0000000000017941 */ /* 0x000fea0003800000 */
.L_x_165:
        /* <DEDUP_REMOVED lines=8> */
.L_x_168:
[----:B------:R-:W-:Y:S05]  /*4f40*/  BSYNC B1 ;  /* 0x0000000000017941 */ /* 0x000fea0003800000 */
.L_x_167:
        /* <DEDUP_REMOVED lines=8> */
.L_x_170:
[----:B------:R-:W-:Y:S05]  /*4fd0*/  BSYNC B1 ;  /* 0x0000000000017941 */ /* 0x000fea0003800000 */
.L_x_169:
[----:B0----5:R-:W-:Y:S01]  /*4fe0*/  FMUL R3, R25, R22 ;  /* 0x0000001619037220 */ /* 0x021fe20000400000 */
[----:B------:R-:W-:Y:S01]  /*4ff0*/  ISETP.GT.AND P1, PT, R2, RZ, P2 ;  /* 0x000000ff0200720c */ /* 0x000fe20001724270 */
[----:B------:R-:W-:Y:S02]  /*5000*/  BSSY B1, `(.L_x_171) ;  /* 0x0000005000017945 */ /* 0x000fe40003800000 */
[----:B------:R-:W-:-:S05]  /*5010*/  FFMA R3, R92, R23, R3 ;  /* 0x000000175c037223 */ /* 0x000fca0000000003 */
[----:B------:R0:W-:Y:S05]  /*5020*/  @P3 STG.E desc[UR50][R4.64+0x220], R3 ;  /* 0x0002200304003986 */ /* 0x0001ea000c101932 */
[----:B------:R-:W-:Y:S05]  /*5030*/  @!P1 BRA `(.L_x_172) ;  /* 0x0000000000049947 */ /* 0x000fea0003800000 */
[----:B------:R0:W5:Y:S02]  /*5040*/  LDG.E.LTC128B R25, desc[UR50][R6.64+0x224] ;  /* 0x0002243206197981 */ /* 0x000164000c1e1920 */
.L_x_172:
[----:B------:R-:W-:Y:S05]  /*5050*/  BSYNC B1 ;  /* 0x0000000000017941 */ /* 0x000fea0003800000 */
.L_x_171:
[----:B-----5:R-:W-:Y:S01]  /*5060*/  FMUL R12, R25, R22 ;  /* 0x00000016190c7220 */ /* 0x020fe20000400000 */
[----:B------:R-:W-:Y:S01]  /*5070*/  ISETP.GT.AND P0, PT, R2, 0x8, P0 ;  /* 0x000000080200780c */ /* 0x000fe20000704270 */
[----:B------:R-:W-:Y:S02]  /*5080*/  BSSY B1, `(.L_x_173) ;  /* 0x0000005000017945 */ /* 0x000fe40003800000 */
[----:B------:R-:W-:-:S05]  /*5090*/  FFMA R93, R93, R23, R12 ;  /* 0x000000175d5d7223 */ /* 0x000fca000000000c */
[----:B------:R0:W-:Y:S05]  /*50a0*/  @P1 STG.E desc[UR50][R4.64+0x224], R93 ;  /* 0x0002245d04001986 */ /* 0x0001ea000c101932 */
[----:B------:R-:W-:Y:S05]  /*50b0*/  @!P0 BRA `(.L_x_174) ;  /* 0x0000000000048947 */ /* 0x000fea0003800000 */
[----:B------:R0:W5:Y:S02]  /*50c0*/  LDG.E.LTC128B R25, desc[UR50][R8.64+0x220] ;  /* 0x0002203208197981 */ /* 0x000164000c1e1920 */
.L_x_174:
[----:B------:R-:W-:Y:S05]  /*50d0*/  BSYNC B1 ;  /* 0x0000000000017941 */ /* 0x000fea0003800000 */
.L_x_173:
        /* <DEDUP_REMOVED lines=8> */
.L_x_176:
[----:B------:R-:W-:Y:S05]  /*5160*/  BSYNC B1 ;  /* 0x0000000000017941 */ /* 0x000fea0003800000 */
.L_x_175:
        /* <DEDUP_REMOVED lines=8> */
.L_x_178:
[----:B------:R-:W-:Y:S05]  /*51f0*/  BSYNC B1 ;  /* 0x0000000000017941 */ /* 0x000fea0003800000 */
.L_x_177:
[----:B0----5:R-:W-:Y:S01]  /*5200*/  FMUL R3, R25, R22 ;  /* 0x0000001619037220 */ /* 0x021fe20000400000 */
[----:B------:R-:W-:Y:S01]  /*5210*/  ISETP.GT.AND P2, PT, R2, RZ, P0 ;  /* 0x000000ff0200720c */ /* 0x000fe20000744270 */
[----:B------:R-:W-:Y:S02]  /*5220*/  BSSY B1, `(.L_x_179) ;  /* 0x0000005000017945 */ /* 0x000fe40003800000 */
[----:B------:R-:W-:-:S05]  /*5230*/  FFMA R3, R96, R23, R3 ;  /* 0x0000001760037223 */ /* 0x000fca0000000003 */
[----:B------:R0:W-:Y:S05]  /*5240*/  @P3 STG.E desc[UR50][R4.64+0x240], R3 ;  /* 0x0002400304003986 */ /* 0x0001ea000c101932 */
[----:B------:R-:W-:Y:S05]  /*5250*/  @!P2 BRA `(.L_x_180) ;  /* 0x000000000004a947 */ /* 0x000fea0003800000 */
[----:B------:R0:W5:Y:S02]  /*5260*/  LDG.E.LTC128B R25, desc[UR50][R6.64+0x244] ;  /* 0x0002443206197981 */ /* 0x000164000c1e1920 */
.L_x_180:
[----:B------:R-:W-:Y:S05]  /*5270*/  BSYNC B1 ;  /* 0x0000000000017941 */ /* 0x000fea0003800000 */
.L_x_179:
[----:B-----5:R-:W-:Y:S01]  /*5280*/  FMUL R12, R25, R22 ;  /* 0x00000016190c7220 */ /* 0x020fe20000400000 */
[----:B------:R-:W-:Y:S01]  /*5290*/  ISETP.GT.AND P1, PT, R2, 0x8, P1 ;  /* 0x000000080200780c */ /* 0x000fe20000f24270 */
[----:B------:R-:W-:Y:S02]  /*52a0*/  BSSY B1, `(.L_x_181) ;  /* 0x0000005000017945 */ /* 0x000fe40003800000 */
[----:B------:R-:W-:-:S05]  /*52b0*/  FFMA R97, R97, R23, R12 ;  /* 0x0000001761617223 */ /* 0x000fca000000000c */
[----:B------:R0:W-:Y:S05]  /*52c0*/  @P2 STG.E desc[UR50][R4.64+0x244], R97 ;  /* 0x0002446104002986 */ /* 0x0001ea000c101932 */
[----:B------:R-:W-:Y:S05]  /*52d0*/  @!P1 BRA `(.L_x_182) ;  /* 0x0000000000049947 */ /* 0x000fea0003800000 */
[----:B------:R0:W5:Y:S02]  /*52e0*/  LDG.E.LTC128B R25, desc[UR50][R8.64+0x240] ;  /* 0x0002403208197981 */ /* 0x000164000c1e1920 */
.L_x_182:
[----:B------:R-:W-:Y:S05]  /*52f0*/  BSYNC B1 ;  /* 0x0000000000017941 */ /* 0x000fea0003800000 */
.L_x_181:
        /* <DEDUP_REMOVED lines=8> */
.L_x_184:
[----:B------:R-:W-:Y:S05]  /*5380*/  BSYNC B1 ;  /* 0x0000000000017941 */ /* 0x000fea0003800000 */
.L_x_183:
        /* <DEDUP_REMOVED lines=8> */
.L_x_186:
[----:B------:R-:W-:Y:S05]  /*5410*/  BSYNC B1 ;  /* 0x0000000000017941 */ /* 0x000fea0003800000 */
.L_x_185:
[----:B0----5:R-:W-:Y:S01]  /*5420*/  FMUL R3, R25, R22 ;  /* 0x0000001619037220 */ /* 0x021fe20000400000 */
[----:B------:R-:W-:Y:S01]  /*5430*/  ISETP.GT.AND P0, PT, R2, RZ, P1 ;  /* 0x000000ff0200720c */ /* 0x000fe20000f04270 */
[----:B------:R-:W-:Y:S02]  /*5440*/  BSSY B1, `(.L_x_187) ;  /* 0x0000005000017945 */ /* 0x000fe40003800000 */
[----:B------:R-:W-:-:S05]  /*5450*/  FFMA R3, R100, R23, R3 ;  /* 0x0000001764037223 */ /* 0x000fca0000000003 */
[----:B------:R0:W-:Y:S05]  /*5460*/  @P3 STG.E desc[UR50][R4.64+0x260], R3 ;  /* 0x0002600304003986 */ /* 0x0001ea000c101932 */
[----:B------:R-:W-:Y:S05]  /*5470*/  @!P0 BRA `(.L_x_188) ;  /* 0x0000000000048947 */ /* 0x000fea0003800000 */
[----:B------:R0:W5:Y:S02]  /*5480*/  LDG.E.LTC128B R25, desc[UR50][R6.64+0x264] ;  /* 0x0002643206197981 */ /* 0x000164000c1e1920 */
.L_x_188:
[----:B------:R-:W-:Y:S05]  /*5490*/  BSYNC B1 ;  /* 0x0000000000017941 */ /* 0x000fea0003800000 */
.L_x_187:
[----:B-----5:R-:W-:Y:S01]  /*54a0*/  FMUL R12, R25, R22 ;  /* 0x00000016190c7220 */ /* 0x020fe20000400000 */
[----:B------:R-:W-:Y:S01]  /*54b0*/  ISETP.GT.AND P2, PT, R2, 0x8, P2 ;  /* 0x000000080200780c */ /* 0x000fe20001744270 */
[----:B------:R-:W-:Y:S02]  /*54c0*/  BSSY B1, `(.L_x_189) ;  /* 0x0000005000017945 */ /* 0x000fe40003800000 */
[----:B------:R-:W-:-:S05]  /*54d0*/  FFMA R101, R101, R23, R12 ;  /* 0x0000001765657223 */ /* 0x000fca000000000c */
[----:B------:R0:W-:Y:S05]  /*54e0*/  @P0 STG.E desc[UR50][R4.64+0x264], R101 ;  /* 0x0002646504000986 */ /* 0x0001ea000c101932 */
[----:B------:R-:W-:Y:S05]  /*54f0*/  @!P2 BRA `(.L_x_190) ;  /* 0x000000000004a947 */ /* 0x000fea0003800000 */
[----:B------:R0:W5:Y:S02]  /*5500*/  LDG.E.LTC128B R25, desc[UR50][R8.64+0x260] ;  /* 0x0002603208197981 */ /* 0x000164000c1e1920 */
.L_x_190:
[----:B------:R-:W-:Y:S05]  /*5510*/  BSYNC B1 ;  /* 0x0000000000017941 */ /* 0x000fea0003800000 */
.L_x_189:
        /* <DEDUP_REMOVED lines=8> */
.L_x_192:
[----:B------:R-:W-:Y:S05]  /*55a0*/  BSYNC B1 ;  /* 0x0000000000017941 */ /* 0x000fea0003800000 */
.L_x_191:
        /* <DEDUP_REMOVED lines=8> */
.L_x_194:
[----:B------:R-:W-:Y:S05]  /*5630*/  BSYNC B1 ;  /* 0x0000000000017941 */ /* 0x000fea0003800000 */
.L_x_193:
[----:B0----5:R-:W-:Y:S01]  /*5640*/  FMUL R3, R25, R22 ;  /* 0x0000001619037220 */ /* 0x021fe20000400000 */
[----:B------:R-:W-:Y:S01]  /*5650*/  ISETP.GT.AND P1, PT, R2, RZ, P2 ;  /* 0x000000ff0200720c */ /* 0x000fe20001724270 */
[----:B------:R-:W-:Y:S02]  /*5660*/  BSSY B1, `(.L_x_195) ;  /* 0x0000005000017945 */ /* 0x000fe40003800000 */
[----:B------:R-:W-:-:S05]  /*5670*/  FFMA R3, R104, R23, R3 ;  /* 0x0000001768037223 */ /* 0x000fca0000000003 */
[----:B------:R0:W-:Y:S05]  /*5680*/  @P3 STG.E desc[UR50][R4.64+0x280], R3 ;  /* 0x0002800304003986 */ /* 0x0001ea000c101932 */
[----:B------:R-:W-:Y:S05]  /*5690*/  @!P1 BRA `(.L_x_196) ;  /* 0x0000000000049947 */ /* 0x000fea0003800000 */
[----:B------:R0:W5:Y:S02]  /*56a0*/  LDG.E.LTC128B R25, desc[UR50][R6.64+0x284] ;  /* 0x0002843206197981 */ /* 0x000164000c1e1920 */
.L_x_196:
[----:B------:R-:W-:Y:S05]  /*56b0*/  BSYNC B1 ;  /* 0x0000000000017941 */ /* 0x000fea0003800000 */
.L_x_195:
[----:B-----5:R-:W-:Y:S01]  /*56c0*/  FMUL R12, R25, R22 ;  /* 0x00000016190c7220 */ /* 0x020fe20000400000 */
[----:B------:R-:W-:Y:S01]  /*56d0*/  ISETP.GT.AND P0, PT, R2, 0x8, P0 ;  /* 0x000000080200780c */ /* 0x000fe20000704270 */
[----:B------:R-:W-:Y:S02]  /*56e0*/  BSSY B1, `(.L_x_197) ;  /* 0x0000005000017945 */ /* 0x000fe40003800000 */
[----:B------:R-:W-:-:S05]  /*56f0*/  FFMA R105, R105, R23, R12 ;  /* 0x0000001769697223 */ /* 0x000fca000000000c */
[----:B------:R0:W-:Y:S05]  /*5700*/  @P1 STG.E desc[UR50][R4.64+0x284], R105 ;  /* 0x0002846904001986 */ /* 0x0001ea000c101932 */
[----:B------:R-:W-:Y:S05]  /*5710*/  @!P0 BRA `(.L_x_198) ;  /* 0x0000000000048947 */ /* 0x000fea0003800000 */
[----:B------:R0:W5:Y:S02]  /*5720*/  LDG.E.LTC128B R25, desc[UR50][R8.64+0x280] ;  /* 0x0002803208197981 */ /* 0x000164000c1e1920 */
.L_x_198:
[----:B------:R-:W-:Y:S05]  /*5730*/  BSYNC B1 ;  /* 0x0000000000017941 */ /* 0x000fea0003800000 */
.L_x_197:
        /* <DEDUP_REMOVED lines=8> */
.L_x_200:
[----:B------:R-:W-:Y:S05]  /*57c0*/  BSYNC B1 ;  /* 0x0000000000017941 */ /* 0x000fea0003800000 */
.L_x_199:
        /* <DEDUP_REMOVED lines=8> */
.L_x_202:
[----:B------:R-:W-:Y:S05]  /*5850*/  BSYNC B1 ;  /* 0x0000000000017941 */ /* 0x000fea0003800000 */
.L_x_201:
[----:B0----5:R-:W-:Y:S01]  /*5860*/  FMUL R3, R25, R22 ;  /* 0x0000001619037220 */ /* 0x021fe20000400000 */
[----:B------:R-:W-:Y:S01]  /*5870*/  ISETP.GT.AND P2, PT, R2, RZ, P0 ;  /* 0x000000ff0200720c */ /* 0x000fe20000744270 */
[----:B------:R-:W-:Y:S02]  /*5880*/  BSSY B1, `(.L_x_203) ;  /* 0x0000005000017945 */ /* 0x000fe40003800000 */
[----:B------:R-:W-:-:S05]  /*5890*/  FFMA R3, R108, R23, R3 ;  /* 0x000000176c037223 */ /* 0x000fca0000000003 */
[----:B------:R0:W-:Y:S05]  /*58a0*/  @P3 STG.E desc[UR50][R4.64+0x2a0], R3 ;  /* 0x0002a00304003986 */ /* 0x0001ea000c101932 */
[----:B------:R-:W-:Y:S05]  /*58b0*/  @!P2 BRA `(.L_x_204) ;  /* 0x000000000004a947 */ /* 0x000fea0003800000 */
[----:B------:R0:W5:Y:S02]  /*58c0*/  LDG.E.LTC128B R25, desc[UR50][R6.64+0x2a4] ;  /* 0x0002a43206197981 */ /* 0x000164000c1e1920 */
.L_x_204:
[----:B------:R-:W-:Y:S05]  /*58d0*/  BSYNC B1 ;  /* 0x0000000000017941 */ /* 0x000fea0003800000 */
.L_x_203:
[----:B-----5:R-:W-:Y:S01]  /*58e0*/  FMUL R12, R25, R22 ;  /* 0x00000016190c7220 */ /* 0x020fe20000400000 */
[----:B------:R-:W-:Y:S01]  /*58f0*/  ISETP.GT.AND P1, PT, R2, 0x8, P1 ;  /* 0x000000080200780c */ /* 0x000fe20000f24270 */
[----:B------:R-:W-:Y:S02]  /*5900*/  BSSY B1, `(.L_x_205) ;  /* 0x0000005000017945 */ /* 0x000fe40003800000 */
[----:B------:R-:W-:-:S05]  /*5910*/  FFMA R109, R109, R23, R12 ;  /* 0x000000176d6d7223 */ /* 0x000fca000000000c */
[----:B------:R0:W-:Y:S05]  /*5920*/  @P2 STG.E desc[UR50][R4.64+0x2a4], R109 ;  /* 0x0002a46d04002986 */ /* 0x0001ea000c101932 */
[----:B------:R-:W-:Y:S05]  /*5930*/  @!P1 BRA `(.L_x_206) ;  /* 0x0000000000049947 */ /* 0x000fea0003800000 */
[----:B------:R0:W5:Y:S02]  /*5940*/  LDG.E.LTC128B R25, desc[UR50][R8.64+0x2a0] ;  /* 0x0002a03208197981 */ /* 0x000164000c1e1920 */
.L_x_206:
[----:B------:R-:W-:Y:S05]  /*5950*/  BSYNC B1 ;  /* 0x0000000000017941 */ /* 0x000fea0003800000 */
.L_x_205:
        /* <DEDUP_REMOVED lines=8> */
.L_x_208:
[----:B------:R-:W-:Y:S05]  /*59e0*/  BSYNC B1 ;  /* 0x0000000000017941 */ /* 0x000fea0003800000 */
.L_x_207:
        /* <DEDUP_REMOVED lines=8> */
.L_x_210:
[----:B------:R-:W-:Y:S05]  /*5a70*/  BSYNC B1 ;  /* 0x0000000000017941 */ /* 0x000fea0003800000 */
.L_x_209:
[----:B0----5:R-:W-:Y:S01]  /*5a80*/  FMUL R3, R25, R22 ;  /* 0x0000001619037220 */ /* 0x021fe20000400000 */
[----:B------:R-:W-:Y:S01]  /*5a90*/  ISETP.GT.AND P0, PT, R2, RZ, P1 ;  /* 0x000000ff0200720c */ /* 0x000fe20000f04270 */
[----:B------:R-:W-:Y:S02]  /*5aa0*/  BSSY B1, `(.L_x_211) ;  /* 0x0000005000017945 */ /* 0x000fe40003800000 */
[----:B------:R-:W-:-:S05]  /*5ab0*/  FFMA R3, R112, R23, R3 ;  /* 0x0000001770037223 */ /* 0x000fca0000000003 */
[----:B------:R0:W-:Y:S05]  /*5ac0*/  @P3 STG.E desc[UR50][R4.64+0x2c0], R3 ;  /* 0x0002c00304003986 */ /* 0x0001ea000c101932 */
[----:B------:R-:W-:Y:S05]  /*5ad0*/  @!P0 BRA `(.L_x_212) ;  /* 0x0000000000048947 */ /* 0x000fea0003800000 */
[----:B------:R0:W5:Y:S02]  /*5ae0*/  LDG.E.LTC128B R25, desc[UR50][R6.64+0x2c4] ;  /* 0x0002c43206197981 */ /* 0x000164000c1e1920 */
.L_x_212:
[----:B------:R-:W-:Y:S05]  /*5af0*/  BSYNC B1 ;  /* 0x0000000000017941 */ /* 0x000fea0003800000 */
.L_x_211:
[----:B-----5:R-:W-:Y:S01]  /*5b00*/  FMUL R12, R25, R22 ;  /* 0x00000016190c7220 */ /* 0x020fe20000400000 */
[----:B------:R-:W-:Y:S01]  /*5b10*/  ISETP.GT.AND P2, PT, R2, 0x8, P2 ;  /* 0x000000080200780c */ /* 0x000fe20001744270 */
[----:B------:R-:W-:Y:S02]  /*5b20*/  BSSY B1, `(.L_x_213) ;  /* 0x0000005000017945 */ /* 0x000fe40003800000 */
[----:B------:R-:W-:-:S05]  /*5b30*/  FFMA R113, R113, R23, R12 ;  /* 0x0000001771717223 */ /* 0x000fca000000000c */
[----:B------:R0:W-:Y:S05]  /*5b40*/  @P0 STG.E desc[UR50][R4.64+0x2c4], R113 ;  /* 0x0002c47104000986 */ /* 0x0001ea000c101932 */
[----:B------:R-:W-:Y:S05]  /*5b50*/  @!P2 BRA `(.L_x_214) ;  /* 0x000000000004a947 */ /* 0x000fea0003800000 */
[----:B------:R0:W5:Y:S02]  /*5b60*/  LDG.E.LTC128B R25, desc[UR50][R8.64+0x2c0] ;  /* 0x0002c03208197981 */ /* 0x000164000c1e1920 */
.L_x_214:
[----:B------:R-:W-:Y:S05]  /*5b70*/  BSYNC B1 ;  /* 0x0000000000017941 */ /* 0x000fea0003800000 */
.L_x_213:
        /* <DEDUP_REMOVED lines=8> */
.L_x_216:
[----:B------:R-:W-:Y:S05]  /*5c00*/  BSYNC B1 ;  /* 0x0000000000017941 */ /* 0x000fea0003800000 */
.L_x_215:
        /* <DEDUP_REMOVED lines=8> */
.L_x_218:
[----:B------:R-:W-:Y:S05]  /*5c90*/  BSYNC B1 ;  /* 0x0000000000017941 */ /* 0x000fea0003800000 */
.L_x_217:
[----:B0----5:R-:W-:Y:S01]  /*5ca0*/  FMUL R3, R25, R22 ;  /* 0x0000001619037220 */ /* 0x021fe20000400000 */
[----:B------:R-:W-:Y:S01]  /*5cb0*/  ISETP.GT.AND P1, PT, R2, RZ, P2 ;  /* 0x000000ff0200720c */ /* 0x000fe20001724270 */
[----:B------:R-:W-:Y:S02]  /*5cc0*/  BSSY B1, `(.L_x_219) ;  /* 0x0000005000017945 */ /* 0x000fe40003800000 */
[----:B------:R-:W-:-:S05]  /*5cd0*/  FFMA R3, R116, R23, R3 ;  /* 0x0000001774037223 */ /* 0x000fca0000000003 */
[----:B------:R0:W-:Y:S05]  /*5ce0*/  @P3 STG.E desc[UR50][R4.64+0x2e0], R3 ;  /* 0x0002e00304003986 */ /* 0x0001ea000c101932 */
[----:B------:R-:W-:Y:S05]  /*5cf0*/  @!P1 BRA `(.L_x_220) ;  /* 0x0000000000049947 */ /* 0x000fea0003800000 */
[----:B------:R0:W5:Y:S02]  /*5d00*/  LDG.E.LTC128B R25, desc[UR50][R6.64+0x2e4] ;  /* 0x0002e43206197981 */ /* 0x000164000c1e1920 */
.L_x_220:
[----:B------:R-:W-:Y:S05]  /*5d10*/  BSYNC B1 ;  /* 0x0000000000017941 */ /* 0x000fea0003800000 */
.L_x_219:
[----:B-----5:R-:W-:Y:S01]  /*5d20*/  FMUL R12, R25, R22 ;  /* 0x00000016190c7220 */ /* 0x020fe20000400000 */
[----:B------:R-:W-:Y:S01]  /*5d30*/  ISETP.GT.AND P0, PT, R2, 0x8, P0 ;  /* 0x000000080200780c */ /* 0x000fe20000704270 */
[----:B------:R-:W-:Y:S02]  /*5d40*/  BSSY B1, `(.L_x_221) ;  /* 0x0000005000017945 */ /* 0x000fe40003800000 */
[----:B------:R-:W-:-:S05]  /*5d50*/  FFMA R117, R117, R23, R12 ;  /* 0x0000001775757223 */ /* 0x000fca000000000c */
[----:B------:R0:W-:Y:S05]  /*5d60*/  @P1 STG.E desc[UR50][R4.64+0x2e4], R117 ;  /* 0x0002e47504001986 */ /* 0x0001ea000c101932 */
[----:B------:R-:W-:Y:S05]  /*5d70*/  @!P0 BRA `(.L_x_222) ;  /* 0x0000000000048947 */ /* 0x000fea0003800000 */
[----:B------:R0:W5:Y:S02]  /*5d80*/  LDG.E.LTC128B R25, desc[UR50][R8.64+0x2e0] ;  /* 0x0002e03208197981 */ /* 0x000164000c1e1920 */
.L_x_222:
[----:B------:R-:W-:Y:S05]  /*5d90*/  BSYNC B1 ;  /* 0x0000000000017941 */ /* 0x000fea0003800000 */
.L_x_221:
        /* <DEDUP_REMOVED lines=8> */
.L_x_224:
[----:B------:R-:W-:Y:S05]  /*5e20*/  BSYNC B1 ;  /* 0x0000000000017941 */ /* 0x000fea0003800000 */
.L_x_223:
        /* <DEDUP_REMOVED lines=8> */
.L_x_226:
[----:B------:R-:W-:Y:S05]  /*5eb0*/  BSYNC B1 ;  /* 0x0000000000017941 */ /* 0x000fea0003800000 */
.L_x_225:
[----:B0----5:R-:W-:Y:S01]  /*5ec0*/  FMUL R3, R25, R22 ;  /* 0x0000001619037220 */ /* 0x021fe20000400000 */
[----:B------:R-:W-:Y:S01]  /*5ed0*/  ISETP.GT.AND P2, PT, R2, RZ, P0 ;  /* 0x000000ff0200720c */ /* 0x000fe20000744270 */
[----:B------:R-:W-:Y:S02]  /*5ee0*/  BSSY B1, `(.L_x_227) ;  /* 0x0000005000017945 */ /* 0x000fe40003800000 */
[----:B------:R-:W-:-:S05]  /*5ef0*/  FFMA R3, R120, R23, R3 ;  /* 0x0000001778037223 */ /* 0x000fca0000000003 */
[----:B------:R0:W-:Y:S05]  /*5f00*/  @P3 STG.E desc[UR50][R4.64+0x300], R3 ;  /* 0x0003000304003986 */ /* 0x0001ea000c101932 */
[----:B------:R-:W-:Y:S05]  /*5f10*/  @!P2 BRA `(.L_x_228) ;  /* 0x000000000004a947 */ /* 0x000fea0003800000 */
[----:B------:R0:W5:Y:S02]  /*5f20*/  LDG.E.LTC128B R25, desc[UR50][R6.64+0x304] ;  /* 0x0003043206197981 */ /* 0x000164000c1e1920 */
.L_x_228:
[----:B------:R-:W-:Y:S05]  /*5f30*/  BSYNC B1 ;  /* 0x0000000000017941 */ /* 0x000fea0003800000 */
.L_x_227:
[----:B-----5:R-:W-:Y:S01]  /*5f40*/  FMUL R12, R25, R22 ;  /* 0x00000016190c7220 */ /* 0x020fe20000400000 */
[----:B------:R-:W-:Y:S01]  /*5f50*/  ISETP.GT.AND P1, PT, R2, 0x8, P1 ;  /* 0x000000080200780c */ /* 0x000fe20000f24270 */
[----:B------:R-:W-:Y:S02]  /*5f60*/  BSSY B1, `(.L_x_229) ;  /* 0x0000005000017945 */ /* 0x000fe40003800000 */
[----:B------:R-:W-:-:S05]  /*5f70*/  FFMA R121, R121, R23, R12 ;  /* 0x0000001779797223 */ /* 0x000fca000000000c */
[----:B------:R0:W-:Y:S05]  /*5f80*/  @P2 STG.E desc[UR50][R4.64+0x304], R121 ;  /* 0x0003047904002986 */ /* 0x0001ea000c101932 */
[----:B------:R-:W-:Y:S05]  /*5f90*/  @!P1 BRA `(.L_x_230) ;  /* 0x0000000000049947 */ /* 0x000fea0003800000 */
[----:B------:R0:W5:Y:S02]  /*5fa0*/  LDG.E.LTC128B R25, desc[UR50][R8.64+0x300] ;  /* 0x0003003208197981 */ /* 0x000164000c1e1920 */
.L_x_230:
[----:B------:R-:W-:Y:S05]  /*5fb0*/  BSYNC B1 ;  /* 0x0000000000017941 */ /* 0x000fea0003800000 */
.L_x_229:
        /* <DEDUP_REMOVED lines=8> */
.L_x_232:
[----:B------:R-:W-:Y:S05]  /*6040*/  BSYNC B1 ;  /* 0x0000000000017941 */ /* 0x000fea0003800000 */
.L_x_231:
        /* <DEDUP_REMOVED lines=8> */
.L_x_234:
[----:B------:R-:W-:Y:S05]  /*60d0*/  BSYNC B1 ;  /* 0x0000000000017941 */ /* 0x000fea0003800000 */
.L_x_233:
[----:B0----5:R-:W-:Y:S01]  /*60e0*/  FMUL R3, R25, R22 ;  /* 0x0000001619037220 */ /* 0x021fe20000400000 */
[----:B------:R-:W-:Y:S01]  /*60f0*/  ISETP.GT.AND P0, PT, R2, RZ, P1 ;  /* 0x000000ff0200720c */ /* 0x000fe20000f04270 */
[----:B------:R-:W-:Y:S02]  /*6100*/  BSSY B1, `(.L_x_235) ;  /* 0x0000005000017945 */ /* 0x000fe40003800000 */
[----:B------:R-:W-:-:S05]  /*6110*/  FFMA R3, R124, R23, R3 ;  /* 0x000000177c037223 */ /* 0x000fca0000000003 */
[----:B------:R0:W-:Y:S05]  /*6120*/  @P3 STG.E desc[UR50][R4.64+0x320], R3 ;  /* 0x0003200304003986 */ /* 0x0001ea000c101932 */
[----:B------:R-:W-:Y:S05]  /*6130*/  @!P0 BRA `(.L_x_236) ;  /* 0x0000000000048947 */ /* 0x000fea0003800000 */
[----:B------:R0:W5:Y:S02]  /*6140*/  LDG.E.LTC128B R25, desc[UR50][R6.64+0x324] ;  /* 0x0003243206197981 */ /* 0x000164000c1e1920 */
.L_x_236:
[----:B------:R-:W-:Y:S05]  /*6150*/  BSYNC B1 ;  /* 0x0000000000017941 */ /* 0x000fea0003800000 */
.L_x_235:
[----:B-----5:R-:W-:Y:S01]  /*6160*/  FMUL R12, R25, R22 ;  /* 0x00000016190c7220 */ /* 0x020fe20000400000 */
[----:B------:R-:W-:Y:S01]  /*6170*/  ISETP.GT.AND P2, PT, R2, 0x8, P2 ;  /* 0x000000080200780c */ /* 0x000fe20001744270 */
[----:B------:R-:W-:Y:S02]  /*6180*/  BSSY B1, `(.L_x_237) ;  /* 0x0000005000017945 */ /* 0x000fe40003800000 */
[----:B------:R-:W-:-:S05]  /*6190*/  FFMA R125, R125, R23, R12 ;  /* 0x000000177d7d7223 */ /* 0x000fca000000000c */
[----:B------:R0:W-:Y:S05]  /*61a0*/  @P0 STG.E desc[UR50][R4.64+0x324], R125 ;  /* 0x0003247d04000986 */ /* 0x0001ea000c101932 */
[----:B------:R-:W-:Y:S05]  /*61b0*/  @!P2 BRA `(.L_x_238) ;  /* 0x000000000004a947 */ /* 0x000fea0003800000 */
[----:B------:R0:W5:Y:S02]  /*61c0*/  LDG.E.LTC128B R25, desc[UR50][R8.64+0x320] ;  /* 0x0003203208197981 */ /* 0x000164000c1e1920 */
.L_x_238:
[----:B------:R-:W-:Y:S05]  /*61d0*/  BSYNC B1 ;  /* 0x0000000000017941 */ /* 0x000fea0003800000 */
.L_x_237:
        /* <DEDUP_REMOVED lines=8> */
.L_x_240:
[----:B------:R-:W-:Y:S05]  /*6260*/  BSYNC B1 ;  /* 0x0000000000017941 */ /* 0x000fea0003800000 */
.L_x_239:
        /* <DEDUP_REMOVED lines=8> */
.L_x_242:
[----:B------:R-:W-:Y:S05]  /*62f0*/  BSYNC B1 ;  /* 0x0000000000017941 */ /* 0x000fea0003800000 */
.L_x_241:
[----:B0----5:R-:W-:Y:S01]  /*6300*/  FMUL R3, R25, R22 ;  /* 0x0000001619037220 */ /* 0x021fe20000400000 */
[----:B------:R-:W-:Y:S01]  /*6310*/  ISETP.GT.AND P1, PT, R2, RZ, P2 ;  /* 0x000000ff0200720c */ /* 0x000fe20001724270 */
[----:B------:R-:W-:Y:S02]  /*6320*/  BSSY B1, `(.L_x_243) ;  /* 0x0000005000017945 */ /* 0x000fe40003800000 */
[----:B------:R-:W-:-:S05]  /*6330*/  FFMA R3, R128, R23, R3 ;  /* 0x0000001780037223 */ /* 0x000fca0000000003 */
[----:B------:R0:W-:Y:S05]  /*6340*/  @P3 STG.E desc[UR50][R4.64+0x340], R3 ;  /* 0x0003400304003986 */ /* 0x0001ea000c101932 */
[----:B------:R-:W-:Y:S05]  /*6350*/  @!P1 BRA `(.L_x_244) ;  /* 0x0000000000049947 */ /* 0x000fea0003800000 */
[----:B------:R0:W5:Y:S02]  /*6360*/  LDG.E.LTC128B R25, desc[UR50][R6.64+0x344] ;  /* 0x0003443206197981 */ /* 0x000164000c1e1920 */
.L_x_244:
[----:B------:R-:W-:Y:S05]  /*6370*/  BSYNC B1 ;  /* 0x0000000000017941 */ /* 0x000fea0003800000 */
.L_x_243:
[----:B-----5:R-:W-:Y:S01]  /*6380*/  FMUL R12, R25, R22 ;  /* 0x00000016190c7220 */ /* 0x020fe20000400000 */
[----:B------:R-:W-:Y:S01]  /*6390*/  ISETP.GT.AND P0, PT, R2, 0x8, P0 ;  /* 0x000000080200780c */ /* 0x000fe20000704270 */
[----:B------:R-:W-:Y:S02]  /*63a0*/  BSSY B1, `(.L_x_245) ;  /* 0x0000005000017945 */ /* 0x000fe40003800000 */
[----:B------:R-:W-:-:S05]  /*63b0*/  FFMA R129, R129, R23, R12 ;  /* 0x0000001781817223 */ /* 0x000fca000000000c */
[----:B------:R0:W-:Y:S05]  /*63c0*/  @P1 STG.E desc[UR50][R4.64+0x344], R129 ;  /* 0x0003448104001986 */ /* 0x0001ea000c101932 */
[----:B------:R-:W-:Y:S05]  /*63d0*/  @!P0 BRA `(.L_x_246) ;  /* 0x0000000000048947 */ /* 0x000fea0003800000 */
[----:B------:R0:W5:Y:S02]  /*63e0*/  LDG.E.LTC128B R25, desc[UR50][R8.64+0x340] ;  /* 0x0003403208197981 */ /* 0x000164000c1e1920 */
.L_x_246:
[----:B------:R-:W-:Y:S05]  /*63f0*/  BSYNC B1 ;  /* 0x0000000000017941 */ /* 0x000fea0003800000 */
.L_x_245:
        /* <DEDUP_REMOVED lines=8> */
.L_x_248:
[----:B------:R-:W-:Y:S05]  /*6480*/  BSYNC B1 ;  /* 0x0000000000017941 */ /* 0x000fea0003800000 */
.L_x_247:
        /* <DEDUP_REMOVED lines=8> */
.L_x_250:
[----:B------:R-:W-:Y:S05]  /*6510*/  BSYNC B1 ;  /* 0x0000000000017941 */ /* 0x000fea0003800000 */
.L_x_249:
[----:B0----5:R-:W-:Y:S01]  /*6520*/  FMUL R3, R25, R22 ;  /* 0x0000001619037220 */ /* 0x021fe20000400000 */
[----:B------:R-:W-:Y:S01]  /*6530*/  ISETP.GT.AND P2, PT, R2, RZ, P0 ;  /* 0x000000ff0200720c */ /* 0x000fe20000744270 */
[----:B------:R-:W-:Y:S02]  /*6540*/  BSSY B1, `(.L_x_251) ;  /* 0x0000005000017945 */ /* 0x000fe40003800000 */
[----:B------:R-:W-:-:S05]  /*6550*/  FFMA R3, R132, R23, R3 ;  /* 0x0000001784037223 */ /* 0x000fca0000000003 */
[----:B------:R0:W-:Y:S05]  /*6560*/  @P3 STG.E desc[UR50][R4.64+0x360], R3 ;  /* 0x0003600304003986 */ /* 0x0001ea000c101932 */
[----:B------:R-:W-:Y:S05]  /*6570*/  @!P2 BRA `(.L_x_252) ;  /* 0x000000000004a947 */ /* 0x000fea0003800000 */
[----:B------:R0:W5:Y:S02]  /*6580*/  LDG.E.LTC128B R25, desc[UR50][R6.64+0x364] ;  /* 0x0003643206197981 */ /* 0x000164000c1e1920 */
.L_x_252:
[----:B------:R-:W-:Y:S05]  /*6590*/  BSYNC B1 ;  /* 0x0000000000017941 */ /* 0x000fea0003800000 */
.L_x_251:
[----:B-----5:R-:W-:Y:S01]  /*65a0*/  FMUL R12, R25, R22 ;  /* 0x00000016190c7220 */ /* 0x020fe20000400000 */
[----:B------:R-:W-:Y:S01]  /*65b0*/  ISETP.GT.AND P1, PT, R2, 0x8, P1 ;  /* 0x000000080200780c */ /* 0x000fe20000f24270 */
[----:B------:R-:W-:Y:S02]  /*65c0*/  BSSY B1, `(.L_x_253) ;  /* 0x0000005000017945 */ /* 0x000fe40003800000 */
[----:B------:R-:W-:-:S05]  /*65d0*/  FFMA R133, R133, R23, R12 ;  /* 0x0000001785857223 */ /* 0x000fca000000000c */
[----:B------:R0:W-:Y:S05]  /*65e0*/  @P2 STG.E desc[UR50][R4.64+0x364], R133 ;  /* 0x0003648504002986 */ /* 0x0001ea000c101932 */
[----:B------:R-:W-:Y:S05]  /*65f0*/  @!P1 BRA `(.L_x_254) ;  /* 0x0000000000049947 */ /* 0x000fea0003800000 */
[----:B------:R0:W5:Y:S02]  /*6600*/  LDG.E.LTC128B R25, desc[UR50][R8.64+0x360] ;  /* 0x0003603208197981 */ /* 0x000164000c1e1920 */
.L_x_254:
[----:B------:R-:W-:Y:S05]  /*6610*/  BSYNC B1 ;  /* 0x0000000000017941 */ /* 0x000fea0003800000 */
.L_x_253:
        /* <DEDUP_REMOVED lines=8> */
.L_x_256:
[----:B------:R-:W-:Y:S05]  /*66a0*/  BSYNC B1 ;  /* 0x0000000000017941 */ /* 0x000fea0003800000 */
.L_x_255:
        /* <DEDUP_REMOVED lines=8> */
.L_x_258:
[----:B------:R-:W-:Y:S05]  /*6730*/  BSYNC B1 ;  /* 0x0000000000017941 */ /* 0x000fea0003800000 */
.L_x_257:
[----:B0----5:R-:W-:Y:S01]  /*6740*/  FMUL R3, R25, R22 ;  /* 0x0000001619037220 */ /* 0x021fe20000400000 */
[----:B------:R-:W-:Y:S01]  /*6750*/  ISETP.GT.AND P0, PT, R2, RZ, P1 ;  /* 0x000000ff0200720c */ /* 0x000fe20000f04270 */
[----:B------:R-:W-:Y:S02]  /*6760*/  BSSY B1, `(.L_x_259) ;  /* 0x0000005000017945 */ /* 0x000fe40003800000 */
[----:B------:R-:W-:-:S05]  /*6770*/  FFMA R3, R136, R23, R3 ;  /* 0x0000001788037223 */ /* 0x000fca0000000003 */
[----:B------:R0:W-:Y:S05]  /*6780*/  @P3 STG.E desc[UR50][R4.64+0x380], R3 ;  /* 0x0003800304003986 */ /* 0x0001ea000c101932 */
[----:B------:R-:W-:Y:S05]  /*6790*/  @!P0 BRA `(.L_x_260) ;  /* 0x0000000000048947 */ /* 0x000fea0003800000 */
[----:B------:R0:W5:Y:S02]  /*67a0*/  LDG.E.LTC128B R25, desc[UR50][R6.64+0x384] ;  /* 0x0003843206197981 */ /* 0x000164000c1e1920 */
.L_x_260:
[----:B------:R-:W-:Y:S05]  /*67b0*/  BSYNC B1 ;  /* 0x0000000000017941 */ /* 0x000fea0003800000 */
.L_x_259:
[----:B-----5:R-:W-:Y:S01]  /*67c0*/  FMUL R12, R25, R22 ;  /* 0x00000016190c7220 */ /* 0x020fe20000400000 */
[----:B------:R-:W-:Y:S01]  /*67d0*/  ISETP.GT.AND P2, PT, R2, 0x8, P2 ;  /* 0x000000080200780c */ /* 0x000fe20001744270 */
[----:B------:R-:W-:Y:S02]  /*67e0*/  BSSY B1, `(.L_x_261) ;  /* 0x0000005000017945 */ /* 0x000fe40003800000 */
[----:B------:R-:W-:-:S05]  /*67f0*/  FFMA R137, R137, R23, R12 ;  /* 0x0000001789897223 */ /* 0x000fca000000000c */
[----:B------:R0:W-:Y:S05]  /*6800*/  @P0 STG.E desc[UR50][R4.64+0x384], R137 ;  /* 0x0003848904000986 */ /* 0x0001ea000c101932 */
[----:B------:R-:W-:Y:S05]  /*6810*/  @!P2 BRA `(.L_x_262) ;  /* 0x000000000004a947 */ /* 0x000fea0003800000 */
[----:B------:R0:W5:Y:S02]  /*6820*/  LDG.E.LTC128B R25, desc[UR50][R8.64+0x380] ;  /* 0x0003803208197981 */ /* 0x000164000c1e1920 */
.L_x_262:
[----:B------:R-:W-:Y:S05]  /*6830*/  BSYNC B1 ;  /* 0x0000000000017941 */ /* 0x000fea0003800000 */
.L_x_261:
        /* <DEDUP_REMOVED lines=8> */
.L_x_264:
[----:B------:R-:W-:Y:S05]  /*68c0*/  BSYNC B1 ;  /* 0x0000000000017941 */ /* 0x000fea0003800000 */
.L_x_263:
        /* <DEDUP_REMOVED lines=8> */
.L_x_266:
[----:B------:R-:W-:Y:S05]  /*6950*/  BSYNC B1 ;  /* 0x0000000000017941 */ /* 0x000fea0003800000 */
.L_x_265:
[----:B0----5:R-:W-:Y:S01]  /*6960*/  FMUL R3, R25, R22 ;  /* 0x0000001619037220 */ /* 0x021fe20000400000 */
[----:B------:R-:W-:Y:S01]  /*6970*/  ISETP.GT.AND P1, PT, R2, RZ, P2 ;  /* 0x000000ff0200720c */ /* 0x000fe20001724270 */
[----:B------:R-:W-:Y:S02]  /*6980*/  BSSY B1, `(.L_x_267) ;  /* 0x0000005000017945 */ /* 0x000fe40003800000 */
[----:B------:R-:W-:-:S05]  /*6990*/  FFMA R3, R140, R23, R3 ;  /* 0x000000178c037223 */ /* 0x000fca0000000003 */
[----:B------:R0:W-:Y:S05]  /*69a0*/  @P3 STG.E desc[UR50][R4.64+0x3a0], R3 ;  /* 0x0003a00304003986 */ /* 0x0001ea000c101932 */
[----:B------:R-:W-:Y:S05]  /*69b0*/  @!P1 BRA `(.L_x_268) ;  /* 0x0000000000049947 */ /* 0x000fea0003800000 */
[----:B------:R0:W5:Y:S02]  /*69c0*/  LDG.E.LTC128B R25, desc[UR50][R6.64+0x3a4] ;  /* 0x0003a43206197981 */ /* 0x000164000c1e1920 */
.L_x_268:
[----:B------:R-:W-:Y:S05]  /*69d0*/  BSYNC B1 ;  /* 0x0000000000017941 */ /* 0x000fea0003800000 */
.L_x_267:
[----:B-----5:R-:W-:Y:S01]  /*69e0*/  FMUL R12, R25, R22 ;  /* 0x00000016190c7220 */ /* 0x020fe20000400000 */
[----:B------:R-:W-:Y:S01]  /*69f0*/  ISETP.GT.AND P0, PT, R2, 0x8, P0 ;  /* 0x000000080200780c */ /* 0x000fe20000704270 */
[----:B------:R-:W-:Y:S02]  /*6a00*/  BSSY B1, `(.L_x_269) ;  /* 0x0000005000017945 */ /* 0x000fe40003800000 */
[----:B------:R-:W-:-:S05]  /*6a10*/  FFMA R141, R141, R23, R12 ;  /* 0x000000178d8d7223 */ /* 0x000fca000000000c */
[----:B------:R0:W-:Y:S05]  /*6a20*/  @P1 STG.E desc[UR50][R4.64+0x3a4], R141 ;  /* 0x0003a48d04001986 */ /* 0x0001ea000c101932 */
[----:B------:R-:W-:Y:S05]  /*6a30*/  @!P0 BRA `(.L_x_270) ;  /* 0x0000000000048947 */ /* 0x000fea0003800000 */
[----:B------:R0:W5:Y:S02]  /*6a40*/  LDG.E.LTC128B R25, desc[UR50][R8.64+0x3a0] ;  /* 0x0003a03208197981 */ /* 0x000164000c1e1920 */
.L_x_270:
[----:B------:R-:W-:Y:S05]  /*6a50*/  BSYNC B1 ;  /* 0x0000000000017941 */ /* 0x000fea0003800000 */
.L_x_269:
        /* <DEDUP_REMOVED lines=8> */
.L_x_272:
[----:B------:R-:W-:Y:S05]  /*6ae0*/  BSYNC B1 ;  /* 0x0000000000017941 */ /* 0x000fea0003800000 */
.L_x_271:
        /* <DEDUP_REMOVED lines=8> */
.L_x_274:
[----:B------:R-:W-:Y:S05]  /*6b70*/  BSYNC B1 ;  /* 0x0000000000017941 */ /* 0x000fea0003800000 */
.L_x_273:
[----:B0----5:R-:W-:Y:S01]  /*6b80*/  FMUL R3, R25, R22 ;  /* 0x0000001619037220 */ /* 0x021fe20000400000 */
[----:B------:R-:W-:Y:S01]  /*6b90*/  ISETP.GT.AND P2, PT, R2, RZ, P0 ;  /* 0x000000ff0200720c */ /* 0x000fe20000744270 */
[----:B------:R-:W-:Y:S02]  /*6ba0*/  BSSY B1, `(.L_x_275) ;  /* 0x0000005000017945 */ /* 0x000fe40003800000 */
[----:B------:R-:W-:-:S05]  /*6bb0*/  FFMA R3, R144, R23, R3 ;  /* 0x0000001790037223 */ /* 0x000fca0000000003 */
[----:B------:R0:W-:Y:S05]  /*6bc0*/  @P3 STG.E desc[UR50][R4.64+0x3c0], R3 ;  /* 0x0003c00304003986 */ /* 0x0001ea000c101932 */
[----:B------:R-:W-:Y:S05]  /*6bd0*/  @!P2 BRA `(.L_x_276) ;  /* 0x000000000004a947 */ /* 0x000fea0003800000 */
[----:B------:R0:W5:Y:S02]  /*6be0*/  LDG.E.LTC128B R25, desc[UR50][R6.64+0x3c4] ;  /* 0x0003c43206197981 */ /* 0x000164000c1e1920 */
.L_x_276:
[----:B------:R-:W-:Y:S05]  /*6bf0*/  BSYNC B1 ;  /* 0x0000000000017941 */ /* 0x000fea0003800000 */
.L_x_275:
[----:B-----5:R-:W-:Y:S01]  /*6c00*/  FMUL R12, R25, R22 ;  /* 0x00000016190c7220 */ /* 0x020fe20000400000 */
[----:B------:R-:W-:Y:S01]  /*6c10*/  ISETP.GT.AND P1, PT, R2, 0x8, P1 ;  /* 0x000000080200780c */ /* 0x000fe20000f24270 */
[----:B------:R-:W-:Y:S02]  /*6c20*/  BSSY B1, `(.L_x_277) ;  /* 0x0000005000017945 */ /* 0x000fe40003800000 */
[----:B------:R-:W-:-:S05]  /*6c30*/  FFMA R145, R145, R23, R12 ;  /* 0x0000001791917223 */ /* 0x000fca000000000c */
[----:B------:R0:W-:Y:S05]  /*6c40*/  @P2 STG.E desc[UR50][R4.64+0x3c4], R145 ;  /* 0x0003c49104002986 */ /* 0x0001ea000c101932 */
[----:B------:R-:W-:Y:S05]  /*6c50*/  @!P1 BRA `(.L_x_278) ;  /* 0x0000000000049947 */ /* 0x000fea0003800000 */
[----:B------:R0:W5:Y:S02]  /*6c60*/  LDG.E.LTC128B R25, desc[UR50][R8.64+0x3c0] ;  /* 0x0003c03208197981 */ /* 0x000164000c1e1920 */
.L_x_278:
[----:B------:R-:W-:Y:S05]  /*6c70*/  BSYNC B1 ;  /* 0x0000000000017941 */ /* 0x000fea0003800000 */
.L_x_277:
        /* <DEDUP_REMOVED lines=8> */
.L_x_280:
[----:B------:R-:W-:Y:S05]  /*6d00*/  BSYNC B1 ;  /* 0x0000000000017941 */ /* 0x000fea0003800000 */
.L_x_279:
        /* <DEDUP_REMOVED lines=8> */
.L_x_282:
[----:B------:R-:W-:Y:S05]  /*6d90*/  BSYNC B1 ;  /* 0x0000000000017941 */ /* 0x000fea0003800000 */
.L_x_281:
[----:B0----5:R-:W-:Y:S01]  /*6da0*/  FMUL R3, R25, R22 ;  /* 0x0000001619037220 */ /* 0x021fe20000400000 */
[----:B------:R-:W-:Y:S01]  /*6db0*/  ISETP.GT.AND P0, PT, R2, RZ, P1 ;  /* 0x000000ff0200720c */ /* 0x000fe20000f04270 */
[----:B------:R-:W-:Y:S02]  /*6dc0*/  BSSY B1, `(.L_x_283) ;  /* 0x0000005000017945 */ /* 0x000fe40003800000 */
[----:B------:R-:W-:-:S05]  /*6dd0*/  FFMA R3, R148, R23, R3 ;  /* 0x0000001794037223 */ /* 0x000fca0000000003 */
[----:B------:R0:W-:Y:S05]  /*6de0*/  @P3 STG.E desc[UR50][R4.64+0x3e0], R3 ;  /* 0x0003e00304003986 */ /* 0x0001ea000c101932 */
[----:B------:R-:W-:Y:S05]  /*6df0*/  @!P0 BRA `(.L_x_284) ;  /* 0x0000000000048947 */ /* 0x000fea0003800000 */
[----:B------:R0:W5:Y:S02]  /*6e00*/  LDG.E.LTC128B R25, desc[UR50][R6.64+0x3e4] ;  /* 0x0003e43206197981 */ /* 0x000164000c1e1920 */
.L_x_284:
[----:B------:R-:W-:Y:S05]  /*6e10*/  BSYNC B1 ;  /* 0x0000000000017941 */ /* 0x000fea0003800000 */
.L_x_283:
[----:B-----5:R-:W-:Y:S01]  /*6e20*/  FMUL R0, R25, R22 ;  /* 0x0000001619007220 */ /* 0x020fe20000400000 */
[----:B------:R-:W-:Y:S01]  /*6e30*/  ISETP.GT.AND P2, PT, R2, 0x8, P2 ;  /* 0x000000080200780c */ /* 0x000fe20001744270 */
[----:B------:R-:W-:Y:S02]  /*6e40*/  BSSY B1, `(.L_x_285) ;  /* 0x0000005000017945 */ /* 0x000fe40003800000 */
[----:B------:R-:W-:-:S05]  /*6e50*/  FFMA R149, R149, R23, R0 ;  /* 0x0000001795957223 */ /* 0x000fca0000000000 */
[----:B------:R0:W-:Y:S05]  /*6e60*/  @P0 STG.E desc[UR50][R4.64+0x3e4], R149 ;  /* 0x0003e49504000986 */ /* 0x0001ea000c101932 */
[----:B------:R-:W-:Y:S05]  /*6e70*/  @!P2 BRA `(.L_x_286) ;  /* 0x000000000004a947 */ /* 0x000fea0003800000 */
[----:B------:R0:W5:Y:S02]  /*6e80*/  LDG.E.LTC128B R25, desc[UR50][R8.64+0x3e0] ;  /* 0x0003e03208197981 */ /* 0x000164000c1e1920 */
.L_x_286:
[----:B------:R-:W-:Y:S05]  /*6e90*/  BSYNC B1 ;  /* 0x0000000000017941 */ /* 0x000fea0003800000 */
.L_x_285:
[----:B0----5:R-:W-:Y:S01]  /*6ea0*/  FMUL R3, R25, R22 ;  /* 0x0000001619037220 */ /* 0x021fe20000400000 */
[----:B------:R-:W-:Y:S01]  /*6eb0*/  ISETP.GT.AND P1, PT, R2, 0x8, P1 ;  /* 0x000000080200780c */ /* 0x000fe20000f24270 */
[----:B------:R-:W-:Y:S01]  /*6ec0*/  @P2 IMAD.MOV.U32 R2, RZ, RZ, R10 ;  /* 0x000000ffff022224 */ /* 0x000fe200078e000a */
[----:B------:R-:W-:Y:S01]  /*6ed0*/  BSSY B1, `(.L_x_287) ;  /* 0x0000006000017945 */ /* 0x000fe20003800000 */
[----:B------:R-:W-:Y:S01]  /*6ee0*/  FFMA R5, R150, R23, R3 ;  /* 0x0000001796057223 */ /* 0x000fe20000000003 */
[----:B------:R-:W-:-:S05]  /*6ef0*/  @P2 IMAD.MOV.U32 R3, RZ, RZ, R11 ;  /* 0x000000ffff032224 */ /* 0x000fca00078e000b */
[----:B------:R0:W-:Y:S04]  /*6f00*/  @P2 STG.E desc[UR50][R2.64+0x3e0], R5 ;  /* 0x0003e00502002986 */ /* 0x0001e8000c101932 */
[----:B------:R-:W-:Y:S05]  /*6f10*/  @!P1 BRA `(.L_x_288) ;  /* 0x0000000000049947 */ /* 0x000fea0003800000 */
[----:B------:R0:W5:Y:S02]  /*6f20*/  LDG.E.LTC128B R25, desc[UR50][R8.64+0x3e4] ;  /* 0x0003e43208197981 */ /* 0x000164000c1e1920 */
.L_x_288:
[----:B------:R-:W-:Y:S05]  /*6f30*/  BSYNC B1 ;  /* 0x0000000000017941 */ /* 0x000fea0003800000 */
.L_x_287:
[----:B-----5:R-:W-:-:S04]  /*6f40*/  FMUL R0, R25, R22 ;  /* 0x0000001619007220 */ /* 0x020fc80000400000 */
[----:B------:R-:W-:Y:S01]  /*6f50*/  FFMA R151, R151, R23, R0 ;  /* 0x0000001797977223 */ /* 0x000fe20000000000 */
[----:B------:R-:W-:Y:S06]  /*6f60*/  @!P1 BRA `(.L_x_289) ;  /* 0x0000001c00409947 */ /* 0x000fec0003800000 */
[----:B------:R0:W-:Y:S01]  /*6f70*/  STG.E desc[UR50][R10.64+0x3e4], R151 ;  /* 0x0003e4970a007986 */ /* 0x0001e2000c101932 */
[----:B------:R-:W-:Y:S05]  /*6f80*/  BRA `(.L_x_289) ;  /* 0x0000001c00387947 */ /* 0x000fea0003800000 */
.L_x_36:
[----:B------:R-:W-:Y:S01]  /*6f90*/  ULDC.64 UR4, c[0x0][0x5c0] ;  /* 0x0001700000047ab9 */ /* 0x000fe20000000a00 */
[-C--:B------:R-:W-:Y:S01]  /*6fa0*/  FMUL R3, R24, R23.reuse ;  /* 0x0000001718037220 */ /* 0x080fe20000400000 */
[----:B------:R-:W-:Y:S01]  /*6fb0*/  LEA R4, P0, R174, UR4, 0x2 ;  /* 0x00000004ae047c11 */ /* 0x000fe2000f8010ff */
[-C--:B------:R-:W-:Y:S01]  /*6fc0*/  FMUL R25, R25, R23.reuse ;  /* 0x0000001719197220 */ /* 0x080fe20000400000 */
[----:B------:R-:W-:Y:S01]  /*6fd0*/  ISETP.GT.AND P2, PT, R0, 0x1, PT ;  /* 0x000000010000780c */ /* 0x000fe20003f44270 */
[-C--:B------:R-:W-:Y:S01]  /*6fe0*/  FMUL R9, R26, R23.reuse ;  /* 0x000000171a097220 */ /* 0x080fe20000400000 */
[----:B------:R-:W-:Y:S01]  /*6ff0*/  LEA.HI.X R5, R174, UR5, R179, 0x2, P0 ;  /* 0x00000005ae057c11 */ /* 0x000fe200080f14b3 */
[-C--:B------:R-:W-:Y:S01]  /*7000*/  FMUL R27, R27, R23.reuse ;  /* 0x000000171b1b7220 */ /* 0x080fe20000400000 */
[C---:B------:R-:W-:Y:S01]  /*7010*/  ISETP.GT.AND P4, PT, R2.reuse, RZ, P2 ;  /* 0x000000ff0200720c */ /* 0x040fe20001784270 */
[-C--:B------:R-:W-:Y:S01]  /*7020*/  FMUL R29, R29, R23.reuse ;  /* 0x000000171d1d7220 */ /* 0x080fe20000400000 */
[----:B------:R-:W-:Y:S01]  /*7030*/  ISETP.GT.AND P1, PT, R2, 0x8, P1 ;  /* 0x000000080200780c */ /* 0x000fe20000f24270 */
[----:B------:R0:W-:Y:S01]  /*7040*/  @P3 STG.E desc[UR50][R4.64], R3 ;  /* 0x0000000304003986 */ /* 0x0001e2000c101932 */
[----:B------:R-:W-:Y:S01]  /*7050*/  ISETP.GT.AND P3, PT, R0, 0x8, PT ;  /* 0x000000080000780c */ /* 0x000fe20003f64270 */
[-C--:B------:R-:W-:Y:S01]  /*7060*/  FMUL R31, R31, R23.reuse ;  /* 0x000000171f1f7220 */ /* 0x080fe20000400000 */
[C---:B------:R-:W-:Y:S01]  /*7070*/  SHF.L.U64.HI R11, R10.reuse, 0x5, R11 ;  /* 0x000000050a0b7819 */ /* 0x040fe2000001020b */
[-C--:B------:R-:W-:Y:S01]  /*7080*/  FMUL R33, R33, R23.reuse ;  /* 0x0000001721217220 */ /* 0x080fe20000400000 */
[----:B------:R-:W-:Y:S01]  /*7090*/  LEA R6, P6, R10, R4, 0x5 ;  /* 0x000000040a067211 */ /* 0x000fe200078c28ff */
[-C--:B------:R-:W-:Y:S01]  /*70a0*/  FMUL R35, R35, R23.reuse ;  /* 0x0000001723237220 */ /* 0x080fe20000400000 */
[C---:B------:R-:W-:Y:S01]  /*70b0*/  ISETP.GT.AND P2, PT, R2.reuse, 0x8, P2 ;  /* 0x000000080200780c */ /* 0x040fe20001744270 */
[-C--:B------:R-:W-:Y:S01]  /*70c0*/  FMUL R37, R37, R23.reuse ;  /* 0x0000001725257220 */ /* 0x080fe20000400000 */
[----:B------:R-:W-:Y:S01]  /*70d0*/  ISETP.GT.AND P5, PT, R2, RZ, P3 ;  /* 0x000000ff0200720c */ /* 0x000fe20001fa4270 */
[----:B------:R-:W-:Y:S01]  /*70e0*/  IMAD.X R7, R11, 0x1, R5, P6 ;  /* 0x000000010b077824 */ /* 0x000fe200030e0605 */
[----:B------:R-:W-:Y:S01]  /*70f0*/  ISETP.GT.AND P0, PT, R0, 0x9, PT ;  /* 0x000000090000780c */ /* 0x000fe20003f04270 */
[----:B------:R-:W-:Y:S01]  /*7100*/  @P4 STG.E desc[UR50][R4.64+0x4], R25 ;  /* 0x0000041904004986 */ /* 0x000fe2000c101932 */
[-C--:B0-----:R-:W-:Y:S01]  /*7110*/  FMUL R3, R28, R23.reuse ;  /* 0x000000171c037220 */ /* 0x081fe20000400000 */
[----:B------:R-:W-:Y:S01]  /*7120*/  ISETP.GT.AND P3, PT, R2, 0x8, P3 ;  /* 0x000000080200780c */ /* 0x000fe20001f64270 */
[-C--:B------:R-:W-:Y:S01]  /*7130*/  FMUL R11, R30, R23.reuse ;  /* 0x000000171e0b7220 */ /* 0x080fe20000400000 */
[----:B------:R0:W-:Y:S01]  /*7140*/  @P1 STG.E desc[UR50][R6.64], R9 ;  /* 0x0000000906001986 */ /* 0x0001e2000c101932 */
[----:B------:R-:W-:Y:S01]  /*7150*/  ISETP.GT.AND P4, PT, R2, RZ, P0 ;  /* 0x000000ff0200720c */ /* 0x000fe20000784270 */
[-C--:B------:R-:W-:Y:S01]  /*7160*/  FMUL R39, R39, R23.reuse ;  /* 0x0000001727277220 */ /* 0x080fe20000400000 */
[----:B------:R-:W-:Y:S01]  /*7170*/  ISETP.GT.AND P1, PT, R0, 0x10, PT ;  /* 0x000000100000780c */ /* 0x000fe20003f24270 */
[----:B------:R-:W-:Y:S01]  /*7180*/  @P2 STG.E desc[UR50][R6.64+0x4], R27 ;  /* 0x0000041b06002986 */ /* 0x000fe2000c101932 */
[----:B------:R-:W-:Y:S01]  /*7190*/  ISETP.GT.AND P0, PT, R2, 0x8, P0 ;  /* 0x000000080200780c */ /* 0x000fe20000704270 */
[-C--:B------:R-:W-:Y:S01]  /*71a0*/  FMUL R41, R41, R23.reuse ;  /* 0x0000001729297220 */ /* 0x080fe20000400000 */
[----:B------:R-:W-:Y:S01]  /*71b0*/  ISETP.GT.AND P2, PT, R0, 0x11, PT ;  /* 0x000000110000780c */ /* 0x000fe20003f44270 */
[----:B------:R1:W-:Y:S01]  /*71c0*/  @P5 STG.E desc[UR50][R4.64+0x20], R3 ;  /* 0x0000200304005986 */ /* 0x0003e2000c101932 */
[C---:B------:R-:W-:Y:S01]  /*71d0*/  ISETP.GT.AND P5, PT, R2.reuse, RZ, P1 ;  /* 0x000000ff0200720c */ /* 0x040fe20000fa4270 */
[-C--:B------:R-:W-:Y:S01]  /*71e0*/  FMUL R43, R43, R23.reuse ;  /* 0x000000172b2b7220 */ /* 0x080fe20000400000 */
[----:B------:R-:W-:Y:S01]  /*71f0*/  ISETP.GT.AND P1, PT, R2, 0x8, P1 ;  /* 0x000000080200780c */ /* 0x000fe20000f24270 */
[-C--:B0-----:R-:W-:Y:S01]  /*7200*/  FMUL R9, R32, R23.reuse ;  /* 0x0000001720097220 */ /* 0x081fe20000400000 */
[-C--:B------:R-:W-:Y:S01]  /*7210*/  FMUL R45, R45, R23.reuse ;  /* 0x000000172d2d7220 */ /* 0x080fe20000400000 */
[----:B------:R-:W-:Y:S01]  /*7220*/  @P4 STG.E desc[UR50][R4.64+0x24], R29 ;  /* 0x0000241d04004986 */ /* 0x000fe2000c101932 */
[-C--:B------:R-:W-:Y:S01]  /*7230*/  FMUL R47, R47, R23.reuse ;  /* 0x000000172f2f7220 */ /* 0x080fe20000400000 */
[-C--:B------:R-:W-:Y:S01]  /*7240*/  FMUL R49, R49, R23.reuse ;  /* 0x0000001731317220 */ /* 0x080fe20000400000 */
[-C--:B------:R-:W-:Y:S01]  /*7250*/  FMUL R51, R51, R23.reuse ;  /* 0x0000001733337220 */ /* 0x080fe20000400000 */
[----:B------:R0:W-:Y:S01]  /*7260*/  @P3 STG.E desc[UR50][R6.64+0x20], R11 ;  /* 0x0000200b06003986 */ /* 0x0001e2000c101932 */
[----:B------:R-:W-:Y:S01]  /*7270*/  ISETP.GT.AND P3, PT, R2, RZ, P2 ;  /* 0x000000ff0200720c */ /* 0x000fe20001764270 */
[-C--:B-1----:R-:W-:Y:S01]  /*7280*/  FMUL R3, R34, R23.reuse ;  /* 0x0000001722037220 */ /* 0x082fe20000400000 */
[----:B------:R-:W-:Y:S01]  /*7290*/  ISETP.GT.AND P2, PT, R2, 0x8, P2 ;  /* 0x000000080200780c */ /* 0x000fe20001744270 */
[----:B------:R-:W-:Y:S01]  /*72a0*/  @P0 STG.E desc[UR50][R6.64+0x24], R31 ;  /* 0x0000241f06000986 */ /* 0x000fe2000c101932 */
[C---:B------:R-:W-:Y:S01]  /*72b0*/  ISETP.GT.AND P0, PT, R0.reuse, 0x19, PT ;  /* 0x000000190000780c */ /* 0x040fe20003f04270 */
[-C--:B------:R-:W-:Y:S01]  /*72c0*/  FMUL R53, R53, R23.reuse ;  /* 0x0000001735357220 */ /* 0x080fe20000400000 */
[-C--:B------:R-:W-:Y:S01]  /*72d0*/  FMUL R55, R55, R23.reuse ;  /* 0x0000001737377220 */ /* 0x080fe20000400000 */
[----:B------:R1:W-:Y:S01]  /*72e0*/  @P5 STG.E desc[UR50][R4.64+0x40], R9 ;  /* 0x0000400904005986 */ /* 0x0003e2000c101932 */
[----:B------:R-:W-:Y:S01]  /*72f0*/  ISETP.GT.AND P5, PT, R0, 0x18, PT ;  /* 0x000000180000780c */ /* 0x000fe20003fa4270 */
[-C--:B------:R-:W-:Y:S01]  /*7300*/  FMUL R57, R57, R23.reuse ;  /* 0x0000001739397220 */ /* 0x080fe20000400000 */
[-C--:B------:R-:W-:Y:S01]  /*7310*/  FMUL R59, R59, R23.reuse ;  /* 0x000000173b3b7220 */ /* 0x080fe20000400000 */
[-C--:B0-----:R-:W-:Y:S01]  /*7320*/  FMUL R11, R38, R23.reuse ;  /* 0x00000017260b7220 */ /* 0x081fe20000400000 */
[C---:B------:R-:W-:Y:S01]  /*7330*/  ISETP.GT.AND P4, PT, R2.reuse, RZ, P5 ;  /* 0x000000ff0200720c */ /* 0x040fe20002f84270 */
[----:B------:R-:W-:Y:S01]  /*7340*/  @P3 STG.E desc[UR50][R4.64+0x44], R33 ;  /* 0x0000442104003986 */ /* 0x000fe2000c101932 */
[C---:B------:R-:W-:Y:S01]  /*7350*/  ISETP.GT.AND P3, PT, R2.reuse, RZ, P0 ;  /* 0x000000ff0200720c */ /* 0x040fe20000764270 */
[-C--:B------:R-:W-:Y:S01]  /*7360*/  FMUL R61, R61, R23.reuse ;  /* 0x000000173d3d7220 */ /* 0x080fe20000400000 */
[----:B------:R-:W-:Y:S01]  /*7370*/  ISETP.GT.AND P0, PT, R2, 0x8, P0 ;  /* 0x000000080200780c */ /* 0x000fe20000704270 */
[----:B------:R0:W-:Y:S01]  /*7380*/  @P1 STG.E desc[UR50][R6.64+0x40], R3 ;  /* 0x0000400306001986 */ /* 0x0001e2000c101932 */
[----:B------:R-:W-:Y:S01]  /*7390*/  ISETP.GT.AND P1, PT, R0, 0x20, PT ;  /* 0x000000200000780c */ /* 0x000fe20003f24270 */
[-C--:B-1----:R-:W-:Y:S01]  /*73a0*/  FMUL R9, R36, R23.reuse ;  /* 0x0000001724097220 */ /* 0x082fe20000400000 */
[-C--:B------:R-:W-:Y:S01]  /*73b0*/  FMUL R63, R63, R23.reuse ;  /* 0x000000173f3f7220 */ /* 0x080fe20000400000 */
[----:B------:R-:W-:Y:S01]  /*73c0*/  @P2 STG.E desc[UR50][R6.64+0x44], R35 ;  /* 0x0000442306002986 */ /* 0x000fe2000c101932 */
[----:B------:R-:W-:Y:S01]  /*73d0*/  ISETP.GT.AND P2, PT, R2, 0x8, P5 ;  /* 0x000000080200780c */ /* 0x000fe20002f44270 */
[-C--:B------:R-:W-:Y:S01]  /*73e0*/  FMUL R65, R65, R23.reuse ;  /* 0x0000001741417220 */ /* 0x080fe20000400000 */
[----:B------:R-:W-:Y:S01]  /*73f0*/  ISETP.GT.AND P5, PT, R0, 0x21, PT ;  /* 0x000000210000780c */ /* 0x000fe20003fa4270 */
[----:B------:R1:W-:Y:S01]  /*7400*/  @P4 STG.E desc[UR50][R4.64+0x60], R9 ;  /* 0x0000600904004986 */ /* 0x0003e2000c101932 */
[C---:B------:R-:W-:Y:S01]  /*7410*/  ISETP.GT.AND P4, PT, R2.reuse, RZ, P1 ;  /* 0x000000ff0200720c */ /* 0x040fe20000f84270 */
[-C--:B------:R-:W-:Y:S01]  /*7420*/  FMUL R67, R67, R23.reuse ;  /* 0x0000001743437220 */ /* 0x080fe20000400000 */
[C---:B------:R-:W-:Y:S01]  /*7430*/  ISETP.GT.AND P1, PT, R2.reuse, 0x8, P1 ;  /* 0x000000080200780c */ /* 0x040fe20000f24270 */
[----:B------:R-:W-:Y:S01]  /*7440*/  @P3 STG.E desc[UR50][R4.64+0x64], R37 ;  /* 0x0000642504003986 */ /* 0x000fe2000c101932 */
[----:B------:R-:W-:Y:S01]  /*7450*/  ISETP.GT.AND P3, PT, R2, RZ, P5 ;  /* 0x000000ff0200720c */ /* 0x000fe20002f64270 */
[-C--:B0-----:R-:W-:Y:S01]  /*7460*/  FMUL R3, R40, R23.reuse ;  /* 0x0000001728037220 */ /* 0x081fe20000400000 */
[-C--:B------:R-:W-:Y:S01]  /*7470*/  FMUL R69, R69, R23.reuse ;  /* 0x0000001745457220 */ /* 0x080fe20000400000 */
[-C--:B------:R-:W-:Y:S01]  /*7480*/  FMUL R71, R71, R23.reuse ;  /* 0x0000001747477220 */ /* 0x080fe20000400000 */
[-C--:B------:R-:W-:Y:S01]  /*7490*/  FMUL R73, R73, R23.reuse ;  /* 0x0000001749497220 */ /* 0x080fe20000400000 */
[----:B------:R0:W-:Y:S01]  /*74a0*/  @P2 STG.E desc[UR50][R6.64+0x60], R11 ;  /* 0x0000600b06002986 */ /* 0x0001e2000c101932 */
[----:B------:R-:W-:Y:S01]  /*74b0*/  ISETP.GT.AND P2, PT, R2, 0x8, P5 ;  /* 0x000000080200780c */ /* 0x000fe20002f44270 */
[-C--:B-1----:R-:W-:Y:S01]  /*74c0*/  FMUL R9, R42, R23.reuse ;  /* 0x000000172a097220 */ /* 0x082fe20000400000 */
[C---:B------:R-:W-:Y:S01]  /*74d0*/  ISETP.GT.AND P5, PT, R0.reuse, 0x28, PT ;  /* 0x000000280000780c */ /* 0x040fe20003fa4270 */
[----:B------:R-:W-:Y:S01]  /*74e0*/  @P0 STG.E desc[UR50][R6.64+0x64], R39 ;  /* 0x0000642706000986 */ /* 0x000fe2000c101932 */
[----:B------:R-:W-:Y:S01]  /*74f0*/  ISETP.GT.AND P0, PT, R0, 0x29, PT ;  /* 0x000000290000780c */ /* 0x000fe20003f04270 */
[-C--:B------:R-:W-:Y:S01]  /*7500*/  FMUL R75, R75, R23.reuse ;  /* 0x000000174b4b7220 */ /* 0x080fe20000400000 */
[-C--:B------:R-:W-:Y:S01]  /*7510*/  FMUL R77, R77, R23.reuse ;  /* 0x000000174d4d7220 */ /* 0x080fe20000400000 */
[----:B------:R1:W-:Y:S01]  /*7520*/  @P4 STG.E desc[UR50][R4.64+0x80], R3 ;  /* 0x0000800304004986 */ /* 0x0003e2000c101932 */
[C---:B------:R-:W-:Y:S01]  /*7530*/  ISETP.GT.AND P4, PT, R2.reuse, RZ, P5 ;  /* 0x000000ff0200720c */ /* 0x040fe20002f84270 */
[-C--:B------:R-:W-:Y:S01]  /*7540*/  FMUL R79, R79, R23.reuse ;  /* 0x000000174f4f7220 */ /* 0x080fe20000400000 */
[-C--:B------:R-:W-:Y:S01]  /*7550*/  FMUL R81, R81, R23.reuse ;  /* 0x0000001751517220 */ /* 0x080fe20000400000 */
[----:B------:R-:W-:Y:S01]  /*7560*/  @P3 STG.E desc[UR50][R4.64+0x84], R41 ;  /* 0x0000842904003986 */ /* 0x000fe2000c101932 */
[----:B------:R-:W-:Y:S01]  /*7570*/  ISETP.GT.AND P3, PT, R2, RZ, P0 ;  /* 0x000000ff0200720c */ /* 0x000fe20000764270 */
[-C--:B0-----:R-:W-:Y:S01]  /*7580*/  FMUL R11, R46, R23.reuse ;  /* 0x000000172e0b7220 */ /* 0x081fe20000400000 */
[----:B------:R-:W-:Y:S01]  /*7590*/  ISETP.GT.AND P0, PT, R2, 0x8, P0 ;  /* 0x000000080200780c */ /* 0x000fe20000704270 */
[----:B------:R0:W-:Y:S01]  /*75a0*/  @P1 STG.E desc[UR50][R6.64+0x80], R9 ;  /* 0x0000800906001986 */ /* 0x0001e2000c101932 */
[----:B------:R-:W-:Y:S01]  /*75b0*/  ISETP.GT.AND P1, PT, R0, 0x30, PT ;  /* 0x000000300000780c */ /* 0x000fe20003f24270 */
[-C--:B------:R-:W-:Y:S01]  /*75c0*/  FMUL R83, R83, R23.reuse ;  /* 0x0000001753537220 */ /* 0x080fe20000400000 */
[-C--:B------:R-:W-:Y:S01]  /*75d0*/  FMUL R85, R85, R23.reuse ;  /* 0x0000001755557220 */ /* 0x080fe20000400000 */
[----:B------:R-:W-:Y:S01]  /*75e0*/  @P2 STG.E desc[UR50][R6.64+0x84], R43 ;  /* 0x0000842b06002986 */ /* 0x000fe2000c101932 */
[-C--:B-1----:R-:W-:Y:S01]  /*75f0*/  FMUL R3, R44, R23.reuse ;  /* 0x000000172c037220 */ /* 0x082fe20000400000 */
[----:B------:R-:W-:Y:S01]  /*7600*/  ISETP.GT.AND P2, PT, R2, 0x8, P5 ;  /* 0x000000080200780c */ /* 0x000fe20002f44270 */
[-C--:B------:R-:W-:Y:S01]  /*7610*/  FMUL R87, R87, R23.reuse ;  /* 0x0000001757577220 */ /* 0x080fe20000400000 */
[----:B------:R-:W-:Y:S01]  /*7620*/  ISETP.GT.AND P5, PT, R0, 0x31, PT ;  /* 0x000000310000780c */ /* 0x000fe20003fa4270 */
[-C--:B------:R-:W-:Y:S01]  /*7630*/  FMUL R89, R89, R23.reuse ;  /* 0x0000001759597220 */ /* 0x080fe20000400000 */
[----:B------:R1:W-:Y:S01]  /*7640*/  @P4 STG.E desc[UR50][R4.64+0xa0], R3 ;  /* 0x0000a00304004986 */ /* 0x0003e2000c101932 */
[----:B------:R-:W-:Y:S01]  /*7650*/  ISETP.GT.AND P4, PT, R2, RZ, P1 ;  /* 0x000000ff0200720c */ /* 0x000fe20000f84270 */
[-C--:B0-----:R-:W-:Y:S01]  /*7660*/  FMUL R9, R48, R23.reuse ;  /* 0x0000001730097220 */ /* 0x081fe20000400000 */
[C---:B------:R-:W-:Y:S01]  /*7670*/  ISETP.GT.AND P1, PT, R2.reuse, 0x8, P1 ;  /* 0x000000080200780c */ /* 0x040fe20000f24270 */
[----:B------:R-:W-:Y:S01]  /*7680*/  @P3 STG.E desc[UR50][R4.64+0xa4], R45 ;  /* 0x0000a42d04003986 */ /* 0x000fe2000c101932 */
[C---:B------:R-:W-:Y:S01]  /*7690*/  ISETP.GT.AND P3, PT, R2.reuse, RZ, P5 ;  /* 0x000000ff0200720c */ /* 0x040fe20002f64270 */
[-C--:B------:R-:W-:Y:S01]  /*76a0*/  FMUL R91, R91, R23.reuse ;  /* 0x000000175b5b7220 */ /* 0x080fe20000400000 */
[-C--:B------:R-:W-:Y:S01]  /*76b0*/  FMUL R93, R93, R23.reuse ;  /* 0x000000175d5d7220 */ /* 0x080fe20000400000 */
[-C--:B------:R-:W-:Y:S01]  /*76c0*/  FMUL R95, R95, R23.reuse ;  /* 0x000000175f5f7220 */ /* 0x080fe20000400000 */
[----:B------:R0:W-:Y:S01]  /*76d0*/  @P2 STG.E desc[UR50][R6.64+0xa0], R11 ;  /* 0x0000a00b06002986 */ /* 0x0001e2000c101932 */
[----:B------:R-:W-:Y:S01]  /*76e0*/  ISETP.GT.AND P2, PT, R2, 0x8, P5 ;  /* 0x000000080200780c */ /* 0x000fe20002f44270 */
[-C--:B------:R-:W-:Y:S01]  /*76f0*/  FMUL R97, R97, R23.reuse ;  /* 0x0000001761617220 */ /* 0x080fe20000400000 */
[----:B------:R-:W-:Y:S01]  /*7700*/  ISETP.GT.AND P5, PT, R0, 0x38, PT ;  /* 0x000000380000780c */ /* 0x000fe20003fa4270 */
[----:B------:R-:W-:Y:S01]  /*7710*/  @P0 STG.E desc[UR50][R6.64+0xa4], R47 ;  /* 0x0000a42f06000986 */ /* 0x000fe2000c101932 */
[-C--:B-1----:R-:W-:Y:S01]  /*7720*/  FMUL R3, R50, R23.reuse ;  /* 0x0000001732037220 */ /* 0x082fe20000400000 */
[----:B------:R-:W-:Y:S01]  /*7730*/  ISETP.GT.AND P0, PT, R0, 0x39, PT ;  /* 0x000000390000780c */ /* 0x000fe20003f04270 */
        /* <DEDUP_REMOVED lines=45> */
[C---:B------:R-:W-:Y:S01]  /*7a10*/  ISETP.GT.AND P1, PT, R0.reuse, 0x50, PT ;  /* 0x000000500000780c */ /* 0x040fe20003f24270 */
[-C--:B------:R-:W-:Y:S01]  /*7a20*/  FMUL R127, R127, R23.reuse ;  /* 0x000000177f7f7220 */ /* 0x080fe20000400000 */
[----:B------:R-:W-:Y:S01]  /*7a30*/  ISETP.GT.AND P6, PT, R0, 0xd8, PT ;  /* 0x000000d80000780c */ /* 0x000fe20003fc4270 */
        /* <DEDUP_REMOVED lines=43> */
[----:B0-----:R-:W-:Y:S01]  /*7cf0*/  FMUL R3, R72, R23 ;  /* 0x0000001748037220 */ /* 0x001fe20000400000 */
[C---:B------:R-:W-:Y:S01]  /*7d00*/  ISETP.GT.AND P1, PT, R2.reuse, 0x8, P1 ;  /* 0x000000080200780c */ /* 0x040fe20000f24270 */
[----:B------:R-:W-:Y:S01]  /*7d10*/  @P3 STG.E desc[UR50][R4.64+0x164], R69 ;  /* 0x0001644504003986 */ /* 0x000fe2000c101932 */
[----:B------:R-:W-:-:S04]  /*7d20*/  ISETP.GT.AND P3, PT, R2, RZ, P5 ;  /* 0x000000ff0200720c */ /* 0x000fc80002f64270 */
[----:B------:R0:W-:Y:S01]  /*7d30*/  @P2 STG.E desc[UR50][R6.64+0x160], R11 ;  /* 0x0001600b06002986 */ /* 0x0001e2000c101932 */
[----:B------:R-:W-:Y:S02]  /*7d40*/  ISETP.GT.AND P2, PT, R2, 0x8, P5 ;  /* 0x000000080200780c */ /* 0x000fe40002f44270 */
[----:B------:R-:W-:Y:S01]  /*7d50*/  ISETP.GT.AND P5, PT, R0, 0x68, PT ;  /* 0x000000680000780c */ /* 0x000fe20003fa4270 */
[----:B------:R-:W-:Y:S01]  /*7d60*/  @P0 STG.E desc[UR50][R6.64+0x164], R71 ;  /* 0x0001644706000986 */ /* 0x000fe2000c101932 */
[----:B-1----:R-:W-:Y:S01]  /*7d70*/  FMUL R9, R74, R23 ;  /* 0x000000174a097220 */ /* 0x002fe20000400000 */
[----:B------:R-:W-:Y:S02]  /*7d80*/  ISETP.GT.AND P0, PT, R0, 0x69, PT ;  /* 0x000000690000780c */ /* 0x000fe40003f04270 */
[----:B------:R1:W-:Y:S01]  /*7d90*/  @P4 STG.E desc[UR50][R4.64+0x180], R3 ;  /* 0x0001800304004986 */ /* 0x0003e2000c101932 */
[----:B------:R-:W-:-:S03]  /*7da0*/  ISETP.GT.AND P4, PT, R2, RZ, P5 ;  /* 0x000000ff0200720c */ /* 0x000fc60002f84270 */
[----:B------:R-:W-:Y:S01]  /*7db0*/  @P3 STG.E desc[UR50][R4.64+0x184], R73 ;  /* 0x0001844904003986 */ /* 0x000fe2000c101932 */
[----:B------:R-:W-:Y:S01]  /*7dc0*/  ISETP.GT.AND P3, PT, R2, RZ, P0 ;  /* 0x000000ff0200720c */ /* 0x000fe20000764270 */
[----:B0-----:R-:W-:Y:S01]  /*7dd0*/  FMUL R11, R78, R23 ;  /* 0x000000174e0b7220 */ /* 0x001fe20000400000 */
[----:B------:R-:W-:Y:S01]  /*7de0*/  ISETP.GT.AND P0, PT, R2, 0x8, P0 ;  /* 0x000000080200780c */ /* 0x000fe20000704270 */
[----:B------:R0:W-:Y:S01]  /*7df0*/  @P1 STG.E desc[UR50][R6.64+0x180], R9 ;  /* 0x0001800906001986 */ /* 0x0001e2000c101932 */
[----:B------:R-:W-:-:S03]  /*7e00*/  ISETP.GT.AND P1, PT, R0, 0x70, PT ;  /* 0x000000700000780c */ /* 0x000fc60003f24270 */
[----:B------:R-:W-:Y:S01]  /*7e10*/  @P2 STG.E desc[UR50][R6.64+0x184], R75 ;  /* 0x0001844b06002986 */ /* 0x000fe2000c101932 */
[-C--:B-1----:R-:W-:Y:S01]  /*7e20*/  FMUL R3, R76, R23.reuse ;  /* 0x000000174c037220 */ /* 0x082fe20000400000 */
[----:B------:R-:W-:Y:S02]  /*7e30*/  ISETP.GT.AND P2, PT, R2, 0x8, P5 ;  /* 0x000000080200780c */ /* 0x000fe40002f44270 */
[----:B------:R-:W-:Y:S02]  /*7e40*/  ISETP.GT.AND P5, PT, R0, 0x71, PT ;  /* 0x000000710000780c */ /* 0x000fe40003fa4270 */
        /* <DEDUP_REMOVED lines=136> */
[-C--:B0-----:R-:W-:Y:S01]  /*86d0*/  FMUL R11, R126, R23.reuse ;  /* 0x000000177e0b7220 */ /* 0x081fe20000400000 */
[----:B------:R-:W-:Y:S01]  /*86e0*/  ISETP.GT.AND P0, PT, R2, 0x8, P0 ;  /* 0x000000080200780c */ /* 0x000fe20000704270 */
[----:B------:R0:W-:Y:S01]  /*86f0*/  @P1 STG.E desc[UR50][R6.64+0x300], R9 ;  /* 0x0003000906001986 */ /* 0x0001e2000c101932 */
[----:B------:R-:W-:Y:S01]  /*8700*/  ISETP.GT.AND P1, PT, R0, 0xd0, PT ;  /* 0x000000d00000780c */ /* 0x000fe20003f24270 */
[-C--:B-1----:R-:W-:Y:S02]  /*8710*/  FMUL R3, R124, R23.reuse ;  /* 0x000000177c037220 */ /* 0x082fe40000400000 */
[----:B------:R-:W-:Y:S01]  /*8720*/  @P2 STG.E desc[UR50][R6.64+0x304], R123 ;  /* 0x0003047b06002986 */ /* 0x000fe2000c101932 */
[----:B------:R-:W-:Y:S02]  /*8730*/  ISETP.GT.AND P2, PT, R2, 0x8, P5 ;  /* 0x000000080200780c */ /* 0x000fe40002f44270 */
[----:B------:R-:W-:Y:S01]  /*8740*/  ISETP.GT.AND P5, PT, R0, 0xd1, PT ;  /* 0x000000d10000780c */ /* 0x000fe20003fa4270 */
[----:B------:R1:W-:Y:S01]  /*8750*/  @P4 STG.E desc[UR50][R4.64+0x320], R3 ;  /* 0x0003200304004986 */ /* 0x0003e2000c101932 */
[----:B------:R-:W-:Y:S01]  /*8760*/  ISETP.GT.AND P4, PT, R2, RZ, P1 ;  /* 0x000000ff0200720c */ /* 0x000fe20000f84270 */
[----:B0-----:R-:W-:-:S02]  /*8770*/  FMUL R9, R128, R23 ;  /* 0x0000001780097220 */ /* 0x001fc40000400000 */
[----:B------:R-:W-:Y:S01]  /*8780*/  @P3 STG.E desc[UR50][R4.64+0x324], R125 ;  /* 0x0003247d04003986 */ /* 0x000fe2000c101932 */
[C---:B------:R-:W-:Y:S02]  /*8790*/  ISETP.GT.AND P3, PT, R2.reuse, RZ, P5 ;  /* 0x000000ff0200720c */ /* 0x040fe40002f64270 */
[----:B------:R-:W-:-:S03]  /*87a0*/  ISETP.GT.AND P1, PT, R2, 0x8, P1 ;  /* 0x000000080200780c */ /* 0x000fc60000f24270 */
[----:B------:R0:W-:Y:S01]  /*87b0*/  @P2 STG.E desc[UR50][R6.64+0x320], R11 ;  /* 0x0003200b06002986 */ /* 0x0001e2000c101932 */
[----:B------:R-:W-:Y:S01]  /*87c0*/  ISETP.GT.AND P2, PT, R2, 0x8, P5 ;  /* 0x000000080200780c */ /* 0x000fe20002f44270 */
[----:B-1----:R-:W-:Y:S02]  /*87d0*/  FMUL R3, R130, R23 ;  /* 0x0000001782037220 */ /* 0x002fe40000400000 */
[----:B------:R-:W-:Y:S01]  /*87e0*/  @P0 STG.E desc[UR50][R6.64+0x324], R127 ;  /* 0x0003247f06000986 */ /* 0x000fe2000c101932 */
[----:B------:R-:W-:-:S03]  /*87f0*/  ISETP.GT.AND P0, PT, R0, 0xd9, PT ;  /* 0x000000d90000780c */ /* 0x000fc60003f04270 */
[----:B------:R1:W-:Y:S01]  /*8800*/  @P4 STG.E desc[UR50][R4.64+0x340], R9 ;  /* 0x0003400904004986 */ /* 0x0003e2000c101932 */
[C---:B------:R-:W-:Y:S02]  /*8810*/  ISETP.GT.AND P4, PT, R2.reuse, RZ, P6 ;  /* 0x000000ff0200720c */ /* 0x040fe40003784270 */
[C---:B------:R-:W-:Y:S01]  /*8820*/  ISETP.GT.AND P6, PT, R2.reuse, 0x8, P6 ;  /* 0x000000080200780c */ /* 0x040fe200037c4270 */
[----:B------:R-:W-:Y:S01]  /*8830*/  @P3 STG.E desc[UR50][R4.64+0x344], R129 ;  /* 0x0003448104003986 */ /* 0x000fe2000c101932 */
[----:B------:R-:W-:Y:S01]  /*8840*/  ISETP.GT.AND P3, PT, R2, RZ, P0 ;  /* 0x000000ff0200720c */ /* 0x000fe20000764270 */
[-C--:B0-----:R-:W-:Y:S02]  /*8850*/  FMUL R11, R134, R23.reuse ;  /* 0x00000017860b7220 */ /* 0x081fe40000400000 */
[----:B------:R0:W-:Y:S01]  /*8860*/  @P1 STG.E desc[UR50][R6.64+0x340], R3 ;  /* 0x0003400306001986 */ /* 0x0001e2000c101932 */
[----:B------:R-:W-:Y:S01]  /*8870*/  ISETP.GT.AND P1, PT, R2, 0x8, P0 ;  /* 0x000000080200780c */ /* 0x000fe20000724270 */
[----:B-1----:R-:W-:-:S02]  /*8880*/  FMUL R9, R132, R23 ;  /* 0x0000001784097220 */ /* 0x002fc40000400000 */
[----:B------:R-:W-:Y:S01]  /*8890*/  @P2 STG.E desc[UR50][R6.64+0x344], R131 ;  /* 0x0003448306002986 */ /* 0x000fe2000c101932 */
[----:B------:R-:W-:-:S03]  /*88a0*/  ISETP.GT.AND P2, PT, R0, 0xe0, PT ;  /* 0x000000e00000780c */ /* 0x000fc60003f44270 */
[----:B------:R1:W-:Y:S01]  /*88b0*/  @P4 STG.E desc[UR50][R4.64+0x360], R9 ;  /* 0x0003600904004986 */ /* 0x0003e2000c101932 */
[----:B------:R-:W-:Y:S02]  /*88c0*/  ISETP.GT.AND P5, PT, R2, RZ, P2 ;  /* 0x000000ff0200720c */ /* 0x000fe400017a4270 */
[----:B------:R-:W-:Y:S01]  /*88d0*/  ISETP.GT.AND P4, PT, R0, 0xe1, PT ;  /* 0x000000e10000780c */ /* 0x000fe20003f84270 */
[----:B0-----:R-:W-:Y:S01]  /*88e0*/  FMUL R3, R136, R23 ;  /* 0x0000001788037220 */ /* 0x001fe20000400000 */
[----:B------:R-:W-:Y:S01]  /*88f0*/  @P3 STG.E desc[UR50][R4.64+0x364], R133 ;  /* 0x0003648504003986 */ /* 0x000fe2000c101932 */
[C---:B------:R-:W-:Y:S02]  /*8900*/  ISETP.GT.AND P2, PT, R2.reuse, 0x8, P2 ;  /* 0x000000080200780c */ /* 0x040fe40001744270 */
[----:B------:R-:W-:Y:S01]  /*8910*/  ISETP.GT.AND P0, PT, R2, RZ, P4 ;  /* 0x000000ff0200720c */ /* 0x000fe20002704270 */
[----:B------:R0:W-:Y:S01]  /*8920*/  @P6 STG.E desc[UR50][R6.64+0x360], R11 ;  /* 0x0003600b06006986 */ /* 0x0001e2000c101932 */
[----:B------:R-:W-:-:S02]  /*8930*/  ISETP.GT.AND P3, PT, R0, 0xe8, PT ;  /* 0x000000e80000780c */ /* 0x000fc40003f64270 */
[C---:B------:R-:W-:Y:S01]  /*8940*/  ISETP.GT.AND P4, PT, R2.reuse, 0x8, P4 ;  /* 0x000000080200780c */ /* 0x040fe20002784270 */
[----:B------:R-:W-:Y:S01]  /*8950*/  @P1 STG.E desc[UR50][R6.64+0x364], R135 ;  /* 0x0003648706001986 */ /* 0x000fe2000c101932 */
[----:B------:R-:W-:Y:S01]  /*8960*/  ISETP.GT.AND P1, PT, R2, RZ, P3 ;  /* 0x000000ff0200720c */ /* 0x000fe20001f24270 */
[----:B-1----:R-:W-:Y:S01]  /*8970*/  FMUL R9, R138, R23 ;  /* 0x000000178a097220 */ /* 0x002fe20000400000 */
[----:B------:R-:W-:Y:S01]  /*8980*/  ISETP.GT.AND P3, PT, R2, 0x8, P3 ;  /* 0x000000080200780c */ /* 0x000fe20001f64270 */
[----:B------:R1:W-:Y:S01]  /*8990*/  @P5 STG.E desc[UR50][R4.64+0x380], R3 ;  /* 0x0003800304005986 */ /* 0x0003e2000c101932 */
[----:B------:R-:W-:-:S03]  /*89a0*/  ISETP.GT.AND P5, PT, R0, 0xe9, PT ;  /* 0x000000e90000780c */ /* 0x000fc60003fa4270 */
        /* <DEDUP_REMOVED lines=8> */
[----:B------:R-:W-:Y:S02]  /*8a30*/  ISETP.GT.AND P4, PT, R0, 0xf1, PT ;  /* 0x000000f10000780c */ /* 0x000fe40003f84270 */
[C---:B------:R-:W-:Y:S01]  /*8a40*/  ISETP.GT.AND P6, PT, R2.reuse, RZ, P2 ;  /* 0x000000ff0200720c */ /* 0x040fe200017c4270 */
[----:B------:R-:W-:Y:S01]  /*8a50*/  @P1 STG.E desc[UR50][R4.64+0x3a0], R3 ;  /* 0x0003a00304001986 */ /* 0x000fe2000c101932 */
[----:B------:R-:W-:Y:S01]  /*8a60*/  ISETP.GT.AND P2, PT, R2, 0x8, P2 ;  /* 0x000000080200780c */ /* 0x000fe20001744270 */
[----:B0-----:R-:W-:-:S02]  /*8a70*/  FMUL R9, R142, R23 ;  /* 0x000000178e097220 */ /* 0x001fc40000400000 */
[----:B------:R-:W-:Y:S01]  /*8a80*/  @P0 STG.E desc[UR50][R4.64+0x3a4], R141 ;  /* 0x0003a48d04000986 */ /* 0x000fe2000c101932 */
[C---:B------:R-:W-:Y:S02]  /*8a90*/  ISETP.GT.AND P0, PT, R0.reuse, 0xf9, PT ;  /* 0x000000f90000780c */ /* 0x040fe40003f04270 */
[----:B------:R-:W-:Y:S01]  /*8aa0*/  ISETP.GT.AND P1, PT, R0, 0xf8, PT ;  /* 0x000000f80000780c */ /* 0x000fe20003f24270 */
[----:B------:R0:W-:Y:S01]  /*8ab0*/  @P3 STG.E desc[UR50][R6.64+0x3a0], R9 ;  /* 0x0003a00906003986 */ /* 0x0001e2000c101932 */
[C---:B------:R-:W-:Y:S02]  /*8ac0*/  ISETP.GT.AND P3, PT, R2.reuse, RZ, P4 ;  /* 0x000000ff0200720c */ /* 0x040fe40002764270 */
[C---:B------:R-:W-:Y:S01]  /*8ad0*/  ISETP.GT.AND P4, PT, R2.reuse, 0x8, P4 ;  /* 0x000000080200780c */ /* 0x040fe20002784270 */
[----:B------:R-:W-:Y:S01]  /*8ae0*/  @P5 STG.E desc[UR50][R6.64+0x3a4], R143 ;  /* 0x0003a48f06005986 */ /* 0x000fe2000c101932 */
[C---:B------:R-:W-:Y:S02]  /*8af0*/  ISETP.GT.AND P5, PT, R2.reuse, RZ, P0 ;  /* 0x000000ff0200720c */ /* 0x040fe400007a4270 */
[C---:B------:R-:W-:Y:S01]  /*8b00*/  ISETP.GT.AND P0, PT, R2.reuse, 0x8, P0 ;  /* 0x000000080200780c */ /* 0x040fe20000704270 */
[----:B------:R1:W-:Y:S01]  /*8b10*/  @P6 STG.E desc[UR50][R4.64+0x3c0], R11 ;  /* 0x0003c00b04006986 */ /* 0x0003e2000c101932 */
[----:B------:R-:W-:-:S02]  /*8b20*/  ISETP.GT.AND P6, PT, R2, RZ, P1 ;  /* 0x000000ff0200720c */ /* 0x000fc40000fc4270 */
[----:B------:R-:W-:Y:S01]  /*8b30*/  ISETP.GT.AND P1, PT, R2, 0x8, P1 ;  /* 0x000000080200780c */ /* 0x000fe20000f24270 */
[-C--:B0-----:R-:W-:Y:S02]  /*8b40*/  FMUL R9, R146, R23.reuse ;  /* 0x0000001792097220 */ /* 0x081fe40000400000 */
[----:B------:R-:W-:Y:S02]  /*8b50*/  @P3 IMAD.MOV.U32 R2, RZ, RZ, R4 ;  /* 0x000000ffff023224 */ /* 0x000fe400078e0004 */
[----:B------:R-:W-:Y:S02]  /*8b60*/  @P3 IMAD.MOV.U32 R3, RZ, RZ, R5 ;  /* 0x000000ffff033224 */ /* 0x000fe400078e0005 */
[----:B-1----:R-:W-:-:S03]  /*8b70*/  FMUL R11, R148, R23 ;  /* 0x00000017940b7220 */ /* 0x002fc60000400000 */
[----:B------:R0:W-:Y:S02]  /*8b80*/  @P3 STG.E desc[UR50][R2.64+0x3c4], R145 ;  /* 0x0003c49102003986 */ /* 0x0001e4000c101932 */
[----:B0-----:R-:W-:Y:S02]  /*8b90*/  @P2 IMAD.MOV.U32 R2, RZ, RZ, R6 ;  /* 0x000000ffff022224 */ /* 0x001fe400078e0006 */
[----:B------:R-:W-:-:S05]  /*8ba0*/  @P2 IMAD.MOV.U32 R3, RZ, RZ, R7 ;  /* 0x000000ffff032224 */ /* 0x000fca00078e0007 */
[----:B------:R0:W-:Y:S02]  /*8bb0*/  @P2 STG.E desc[UR50][R2.64+0x3c0], R9 ;  /* 0x0003c00902002986 */ /* 0x0001e4000c101932 */
[----:B0-----:R-:W-:Y:S02]  /*8bc0*/  @P4 IMAD.MOV.U32 R2, RZ, RZ, R6 ;  /* 0x000000ffff024224 */ /* 0x001fe400078e0006 */
[----:B------:R-:W-:-:S05]  /*8bd0*/  @P4 IMAD.MOV.U32 R3, RZ, RZ, R7 ;  /* 0x000000ffff034224 */ /* 0x000fca00078e0007 */
[----:B------:R0:W-:Y:S02]  /*8be0*/  @P4 STG.E desc[UR50][R2.64+0x3c4], R147 ;  /* 0x0003c49302004986 */ /* 0x0001e4000c101932 */
[----:B0-----:R-:W-:Y:S02]  /*8bf0*/  @P6 IMAD.MOV.U32 R2, RZ, RZ, R4 ;  /* 0x000000ffff026224 */ /* 0x001fe400078e0004 */
[----:B------:R-:W-:-:S05]  /*8c00*/  @P6 IMAD.MOV.U32 R3, RZ, RZ, R5 ;  /* 0x000000ffff036224 */ /* 0x000fca00078e0005 */
[----:B------:R0:W-:Y:S04]  /*8c10*/  @P6 STG.E desc[UR50][R2.64+0x3e0], R11 ;  /* 0x0003e00b02006986 */ /* 0x0001e8000c101932 */
[----:B------:R1:W-:Y:S01]  /*8c20*/  @P5 STG.E desc[UR50][R4.64+0x3e4], R149 ;  /* 0x0003e49504005986 */ /* 0x0003e2000c101932 */
[----:B0-----:R-:W-:Y:S02]  /*8c30*/  @P1 IMAD.MOV.U32 R2, RZ, RZ, R6 ;  /* 0x000000ffff021224 */ /* 0x001fe400078e0006 */
[----:B------:R-:W-:-:S05]  /*8c40*/  @P1 IMAD.MOV.U32 R3, RZ, RZ, R7 ;  /* 0x000000ffff031224 */ /* 0x000fca00078e0007 */
[----:B------:R1:W-:Y:S04]  /*8c50*/  @P1 STG.E desc[UR50][R2.64+0x3e0], R13 ;  /* 0x0003e00d02001986 */ /* 0x0003e8000c101932 */
[----:B------:R1:W-:Y:S02]  /*8c60*/  @P0 STG.E desc[UR50][R6.64+0x3e4], R151 ;  /* 0x0003e49706000986 */ /* 0x0003e4000c101932 */
.L_x_289:
[----:B------:R-:W-:Y:S05]  /*8c70*/  BSYNC B0 ;  /* 0x0000000000007941 */ /* 0x000fea0003800000 */
.L_x_35:
[----:B01----:R-:W-:Y:S01]  /*8c80*/  IMAD.U32 R2, RZ, RZ, UR38 ;  /* 0x00000026ff027e24 */ /* 0x003fe2000f8e00ff */
[----:B------:R-:W-:Y:S01]  /*8c90*/  ULDC.64 UR4, c[0x0][0x650] ;  /* 0x0001940000047ab9 */ /* 0x000fe20000000a00 */
[----:B------:R-:W-:Y:S01]  /*8ca0*/  IMAD.U32 R0, RZ, RZ, UR41 ;  /* 0x00000029ff007e24 */ /* 0x000fe2000f8e00ff */
[----:B------:R0:W-:Y:S01]  /*8cb0*/  SYNCS.ARRIVE.TRANS64.A1T0 RZ, [R160+UR46], RZ ;  /* 0x000000ffa0ff79a7 */ /* 0x0001e2000810002e */
[----:B------:R-:W-:Y:S01]  /*8cc0*/  IMAD.U32 R3, RZ, RZ, UR39 ;  /* 0x00000027ff037e24 */ /* 0x000fe2000f8e00ff */
[C---:B------:R-:W-:Y:S01]  /*8cd0*/  LEA R16, P0, R2.reuse, R16, 0x1 ;  /* 0x0000001002107211 */ /* 0x040fe200078008ff */
[----:B------:R-:W-:Y:S02]  /*8ce0*/  IMAD.MOV.U32 R18, RZ, RZ, -0x1 ;  /* 0xffffffffff127424 */ /* 0x000fe400078e00ff */
[----:B------:R-:W-:Y:S01]  /*8cf0*/  IMAD.MOV.U32 R19, RZ, RZ, -0x1 ;  /* 0xffffffffff137424 */ /* 0x000fe200078e00ff */
[----:B------:R-:W-:Y:S01]  /*8d00*/  LEA.HI.X R17, R2, R17, R0, 0x1, P0 ;  /* 0x0000001102117211 */ /* 0x000fe200000f0c00 */
[----:B------:R-:W-:Y:S01]  /*8d10*/  IMAD.MOV.U32 R2, RZ, RZ, -0x1 ;  /* 0xffffffffff027424 */ /* 0x000fe200078e00ff */
[----:B------:R-:W-:-:S02]  /*8d20*/  ISETP.GE.U32.AND P0, PT, R16, UR4, PT ;  /* 0x0000000410007c0c */ /* 0x000fc4000bf06070 */
[----:B------:R-:W-:Y:S02]  /*8d30*/  PRMT R0, RZ, 0x7610, R0 ;  /* 0x00007610ff007816 */ /* 0x000fe40000000000 */
[----:B------:R-:W-:-:S13]  /*8d40*/  ISETP.GE.U32.AND.EX P0, PT, R17, UR5, PT, P0 ;  /* 0x0000000511007c0c */ /* 0x000fda000bf06100 */
[----:B0-----:R-:W-:Y:S05]  /*8d50*/  @P0 BRA `(.L_x_290) ;  /* 0x00000004008c0947 */ /* 0x001fea0003800000 */
[----:B------:R-:W0:Y:S01]  /*8d60*/  S2UR UR7, SR_CTAID.X ;  /* 0x00000000000779c3 */ /* 0x000e220000002500 */
[----:B------:R-:W-:Y:S01]  /*8d70*/  ULDC.64 UR4, c[0x0][0x628] ;  /* 0x00018a0000047ab9 */ /* 0x000fe20000000a00 */
[----:B------:R-:W-:Y:S01]  /*8d80*/  ULDC UR6, c[0x0][0x150] ;  /* 0x0000540000067ab9 */ /* 0x000fe20000000800 */
[----:B------:R-:W-:Y:S01]  /*8d90*/  ISETP.NE.U32.AND P0, PT, RZ, UR4, PT ;  /* 0x00000004ff007c0c */ /* 0x000fe2000bf05070 */
[----:B------:R-:W-:Y:S01]  /*8da0*/  ULDC UR15, c[0x0][0x630] ;  /* 0x00018c00000f7ab9 */ /* 0x000fe20000000800 */
[C---:B------:R-:W-:Y:S01]  /*8db0*/  R2UR UR16, R16.reuse ;  /* 0x00000000101072ca */ /* 0x040fe200000e0000 */
[----:B------:R-:W-:Y:S01]  /*8dc0*/  ULDC UR18, c[0x0][0x154] ;  /* 0x0000550000127ab9 */ /* 0x000fe20000000800 */
[----:B------:R-:W-:Y:S01]  /*8dd0*/  ISETP.NE.AND.EX P0, PT, RZ, UR5, PT, P0 ;  /* 0x00000005ff007c0c */ /* 0x000fe2000bf05300 */
[----:B------:R-:W1:Y:S01]  /*8de0*/  S2UR UR19, SR_CTAID.Y ;  /* 0x00000000001379c3 */ /* 0x000e620000002600 */
[----:B------:R-:W-:Y:S02]  /*8df0*/  R2UR UR17, R17 ;  /* 0x00000000111172ca */ /* 0x000fe400000e0000 */
[----:B------:R-:W-:-:S02]  /*8e00*/  R2UR UR12, R16 ;  /* 0x00000000100c72ca */ /* 0x000fc400000e0000 */
[----:B------:R-:W-:Y:S02]  /*8e10*/  R2UR UR13, R17 ;  /* 0x00000000110d72ca */ /* 0x000fe400000e0000 */
[----:B0-----:R-:W-:-:S05]  /*8e20*/  I2FP.F32.U32 R0, UR7 ;  /* 0x0000000700007c45 */ /* 0x001fca0008201000 */
[----:B------:R-:W-:-:S04]  /*8e30*/  FMUL R0, R0, UR6 ;  /* 0x0000000600007c20 */ /* 0x000fc80008400000 */
[----:B------:R0:W0:Y:S01]  /*8e40*/  F2I.U32.TRUNC.NTZ R2, R0 ;  /* 0x0000000000027305 */ /* 0x000022000020f000 */
[----:B-1----:R-:W-:Y:S05]  /*8e50*/  @!P0 BRA `(.L_x_291) ;  /* 0x0000000000308947 */ /* 0x002fea0003800000 */
        /* <DEDUP_REMOVED lines=12> */
.L_x_291:
[----:B------:R-:W-:Y:S01]  /*8f20*/  USHF.R.U64 UR6, UR12, UR15, UR13 ;  /* 0x0000000f0c067299 */ /* 0x000fe2000800120d */
[----:B0-----:R-:W-:Y:S01]  /*8f30*/  I2FP.F32.U32 R0, UR19 ;  /* 0x0000001300007c45 */ /* 0x001fe20008201000 */
[----:B------:R-:W-:Y:S01]  /*8f40*/  USHF.R.U32.HI UR4, URZ, UR15, UR13 ;  /* 0x0000000f3f047299 */ /* 0x000fe2000801160d */
[----:B------:R-:W-:Y:S01]  /*8f50*/  R2UR UR14, R2 ;  /* 0x00000000020e72ca */ /* 0x000fe200000e0000 */
[----:B------:R-:W-:Y:S02]  /*8f60*/  UIADD3 UR9, UP0, URZ, -UR6, URZ ;  /* 0x800000063f097290 */ /* 0x000fe4000ff1e03f */
[----:B------:R-:W-:Y:S01]  /*8f70*/  FMUL R0, R0, UR18 ;  /* 0x0000001200007c20 */ /* 0x000fe20008400000 */
[----:B------:R-:W-:Y:S01]  /*8f80*/  ULDC.64 UR12, c[0x0][0x620] ;  /* 0x00018800000c7ab9 */ /* 0x000fe20000000a00 */
[----:B------:R-:W-:Y:S01]  /*8f90*/  UIADD3.X UR4, URZ, ~UR4, URZ, UP0, !UPT ;  /* 0x800000043f047290 */ /* 0x000fe200087fe43f */
[----:B------:R-:W-:Y:S01]  /*8fa0*/  UMOV UR10, UR16 ;  /* 0x00000010000a7c82 */ /* 0x000fe20008000000 */
[----:B------:R-:W-:-:S02]  /*8fb0*/  UMOV UR11, UR17 ;  /* 0x00000011000b7c82 */ /* 0x000fc40008000000 */
[----:B------:R-:W0:Y:S01]  /*8fc0*/  F2I.U32.TRUNC.NTZ R0, R0 ;  /* 0x0000000000007305 */ /* 0x000e22000020f000 */
[----:B------:R-:W-:Y:S02]  /*8fd0*/  UIMAD UR4, UR4, UR12, URZ ;  /* 0x0000000c040472a4 */ /* 0x000fe4000f8e023f */
[----:B------:R-:W-:Y:S02]  /*8fe0*/  UIMAD.WIDE.U32 UR10, UR9, UR12, UR10 ;  /* 0x0000000c090a72a5 */ /* 0x000fe4000f8e000a */
[----:B------:R-:W-:Y:S01]  /*8ff0*/  UIMAD UR9, UR9, UR13, UR4 ;  /* 0x0000000d090972a4 */ /* 0x000fe2000f8e0204 */
[----:B------:R-:W-:Y:S01]  /*9000*/  ULDC UR22, c[0x0][0x658] ;  /* 0x0001960000167ab9 */ /* 0x000fe20000000800 */
[----:B------:R-:W-:Y:S02]  /*9010*/  UMOV UR12, 0xffffffff ;  /* 0xffffffff000c7882 */ /* 0x000fe40000000000 */
[----:B------:R-:W-:Y:S01]  /*9020*/  UIADD3 UR11, UR11, UR9, URZ ;  /* 0x000000090b0b7290 */ /* 0x000fe2000fffe03f */
[----:B------:R-:W-:Y:S01]  /*9030*/  ULDC UR13, c[0x0][0x618] ;  /* 0x00018600000d7ab9 */ /* 0x000fe20000000800 */
[----:B------:R-:W-:Y:S01]  /*9040*/  ULDC.64 UR4, c[0x0][0x640] ;  /* 0x0001900000047ab9 */ /* 0x000fe20000000a00 */
[----:B------:R-:W-:Y:S01]  /*9050*/  USHF.L.U32 UR18, UR12, UR22, URZ ;  /* 0x000000160c127299 */ /* 0x000fe2000800063f */
[----:B------:R-:W-:Y:S01]  /*9060*/  ISETP.NE.U32.AND P0, PT, RZ, UR4, PT ;  /* 0x00000004ff007c0c */ /* 0x000fe2000bf05070 */
[----:B------:R-:W-:Y:S01]  /*9070*/  USHF.R.U64 UR12, UR10, UR13, UR11 ;  /* 0x0000000d0a0c7299 */ /* 0x000fe2000800120b */
[----:B0-----:R-:W-:Y:S01]  /*9080*/  R2UR UR16, R0 ;  /* 0x00000000001072ca */ /* 0x001fe200000e0000 */
[----:B------:R-:W-:Y:S01]  /*9090*/  USHF.R.U32.HI UR10, URZ, UR13, UR11 ;  /* 0x0000000d3f0a7299 */ /* 0x000fe2000801160b */
[----:B------:R-:W-:Y:S01]  /*90a0*/  ISETP.NE.AND.EX P0, PT, RZ, UR5, PT, P0 ;  /* 0x00000005ff007c0c */ /* 0x000fe2000bf05300 */
[----:B------:R-:W-:Y:S01]  /*90b0*/  ULDC UR17, c[0x0][0x608] ;  /* 0x0001820000117ab9 */ /* 0x000fe20000000800 */
[----:B------:R-:W-:-:S02]  /*90c0*/  ULOP3.LUT UR23, URZ, UR18, URZ, 0x33, !UPT ;  /* 0x000000123f177292 */ /* 0x000fc4000f8e333f */
[----:B------:R-:W-:Y:S02]  /*90d0*/  USHF.R.U64 UR18, UR12, UR17, UR10 ;  /* 0x000000110c127299 */ /* 0x000fe4000800120a */
[----:B------:R-:W-:Y:S01]  /*90e0*/  USHF.R.U32.HI UR10, URZ, UR17, UR10 ;  /* 0x000000113f0a7299 */ /* 0x000fe2000801160a */
[----:B------:R-:W-:Y:S01]  /*90f0*/  UMOV UR20, 0x1 ;  /* 0x0000000100147882 */ /* 0x000fe20000000000 */
[----:B------:R-:W-:Y:S02]  /*9100*/  UIADD3 UR14, -UR14, URZ, URZ ;  /* 0x0000003f0e0e7290 */ /* 0x000fe4000fffe13f */
[----:B------:R-:W-:Y:S02]  /*9110*/  USHF.L.U32 UR13, UR20, UR22, URZ ;  /* 0x00000016140d7299 */ /* 0x000fe4000800063f */
[----:B------:R-:W-:Y:S01]  /*9120*/  USHF.R.U64 UR20, UR18, UR22, UR10 ;  /* 0x0000001612147299 */ /* 0x000fe2000800120a */
[----:B------:R-:W-:Y:S01]  /*9130*/  ULDC UR15, c[0x0][0x144] ;  /* 0x00005100000f7ab9 */ /* 0x000fe20000000800 */
[----:B------:R-:W-:Y:S01]  /*9140*/  ULDC UR8, c[0x0][0x600] ;  /* 0x0001800000087ab9 */ /* 0x000fe20000000800 */
[----:B------:R-:W-:-:S02]  /*9150*/  UIADD3 UR21, -UR16, URZ, URZ ;  /* 0x0000003f10157290 */ /* 0x000fc4000fffe13f */
[----:B------:R-:W-:Y:S02]  /*9160*/  USHF.R.U32.HI UR17, URZ, UR22, UR10 ;  /* 0x000000163f117299 */ /* 0x000fe4000801160a */
[----:B------:R-:W-:Y:S02]  /*9170*/  UIADD3 UR9, UR8, -0x1, URZ ;  /* 0xffffffff08097890 */ /* 0x000fe4000fffe03f */
[----:B------:R-:W-:Y:S01]  /*9180*/  UIMAD UR22, UR15, UR14, UR7 ;  /* 0x0000000e0f1672a4 */ /* 0x000fe2000f8e0207 */
[----:B------:R-:W-:Y:S01]  /*9190*/  ULDC UR26, c[0x0][0x148] ;  /* 0x00005200001a7ab9 */ /* 0x000fe20000000800 */
[----:B------:R-:W-:Y:S01]  /*91a0*/  ULDC UR24, c[0x0][0x648] ;  /* 0x0001920000187ab9 */ /* 0x000fe20000000800 */
[----:B------:R-:W-:Y:S01]  /*91b0*/  ULDC UR25, c[0x0][0x638] ;  /* 0x00018e0000197ab9 */ /* 0x000fe20000000800 */
        /* <DEDUP_REMOVED lines=12> */
.L_x_292:
[----:B------:R-:W-:Y:S01]  /*9280*/  UISETP.NE.AND UP0, UPT, UR40, URZ, UPT ;  /* 0x0000003f2800728c */ /* 0x000fe2000bf05270 */
[----:B------:R-:W-:Y:S01]  /*9290*/  IMAD.MOV.U32 R0, RZ, RZ, 0x1 ;  /* 0x00000001ff007424 */ /* 0x000fe200078e00ff */
[----:B------:R-:W-:Y:S01]  /*92a0*/  USHF.R.U64 UR4, UR16, UR24, UR17 ;  /* 0x0000001810047299 */ /* 0x000fe20008001211 */
[----:B------:R-:W-:Y:S01]  /*92b0*/  IMAD.U32 R19, RZ, RZ, UR6 ;  /* 0x00000006ff137e24 */ /* 0x000fe2000f8e00ff */
[----:B------:R-:W-:Y:S02]  /*92c0*/  ULOP3.LUT UR18, UR18, UR23, URZ, 0xc0, !UPT ;  /* 0x0000001712127292 */ /* 0x000fe4000f8ec03f */
[----:B------:R-:W-:Y:S02]  /*92d0*/  UIADD3 UR5, -UR4, URZ, URZ ;  /* 0x0000003f04057290 */ /* 0x000fe4000fffe13f */
[----:B------:R-:W-:Y:S02]  /*92e0*/  ULOP3.LUT UR9, UR12, UR9, URZ, 0xc0, !UPT ;  /* 0x000000090c097292 */ /* 0x000fe4000f8ec03f */
[----:B------:R-:W-:-:S02]  /*92f0*/  UIMAD UR4, UR13, UR4, UR18 ;  /* 0x000000040d0472a4 */ /* 0x000fc4000f8e0212 */
[----:B------:R-:W-:Y:S02]  /*9300*/  @UP0 UIMAD UR22, UR26, UR21, UR19 ;  /* 0x000000151a1602a4 */ /* 0x000fe4000f8e0213 */
[----:B------:R-:W-:Y:S01]  /*9310*/  UIMAD UR5, UR5, UR25, UR20 ;  /* 0x00000019050572a4 */ /* 0x000fe2000f8e0214 */
[----:B------:R-:W-:Y:S02]  /*9320*/  ULDC UR7, c[0x0][0x610] ;  /* 0x0001840000077ab9 */ /* 0x000fe40000000800 */
[----:B------:R-:W-:Y:S02]  /*9330*/  UIMAD UR4, UR4, UR7, UR22 ;  /* 0x00000007040472a4 */ /* 0x000fe4000f8e0216 */
[----:B------:R-:W-:-:S04]  /*9340*/  UIMAD UR5, UR5, UR8, UR9 ;  /* 0x00000008050572a4 */ /* 0x000fc8000f8e0209 */
[----:B------:R-:W-:Y:S02]  /*9350*/  USEL UR7, UR5, UR4, !UP0 ;  /* 0x0000000405077287 */ /* 0x000fe4000c000000 */
[----:B------:R-:W-:-:S04]  /*9360*/  USEL UR4, UR4, UR5, !UP0 ;  /* 0x0000000504047287 */ /* 0x000fc8000c000000 */
[----:B------:R-:W-:Y:S02]  /*9370*/  IMAD.U32 R2, RZ, RZ, UR7 ;  /* 0x00000007ff027e24 */ /* 0x000fe4000f8e00ff */
[----:B------:R-:W-:-:S07]  /*9380*/  IMAD.U32 R18, RZ, RZ, UR4 ;  /* 0x00000004ff127e24 */ /* 0x000fce000f8e00ff */
.L_x_290:
[----:B------:R-:W-:Y:S02]  /*9390*/  LOP3.LUT P0, RZ, R0, 0xff, RZ, 0xc0, !PT ;  /* 0x000000ff00ff7812 */ /* 0x000fe4000780c0ff */
[----:B------:R-:W-:-:S11]  /*93a0*/  LOP3.LUT R170, R170, 0x1, RZ, 0x3c, !PT ;  /* 0x00000001aaaa7812 */ /* 0x000fd600078e3cff */
[----:B------:R-:W-:Y:S05]  /*93b0*/  @P0 BRA `(.L_x_293) ;  /* 0xffffff8000e80947 */ /* 0x000fea000383ffff */
[----:B------:R-:W-:Y:S05]  /*93c0*/  EXIT ;  /* 0x000000000000794d */ /* 0x000fea0003800000 */
.L_x_16:
[----:B------:R-:W-:-:S08]  /*93d0*/  ISETP.NE.AND P0, PT, RZ, UR6, PT ;  /* 0x00000006ff007c0c */ /* 0x000fd0000bf05270 */
[----:B-----5:R-:W0:-:S00]  /*93e0*/  USETMAXREG.DEALLOC.CTAPOOL 0x28 ;  /* 0x00000028000079c8 */ /* 0x020e0000080e0500 */
[----:B------:R-:W-:Y:S05]  /*93f0*/  @P0 EXIT ;  /* 0x000000000000094d */ /* 0x000fea0003800000 */
[----:B0-----:R-:W-:Y:S01]  /*9400*/  LOP3.LUT P0, RZ, R4, 0xff, RZ, 0xc0, !PT ;  /* 0x000000ff04ff7812 */ /* 0x001fe2000780c0ff */
[----:B------:R-:W-:Y:S02]  /*9410*/  IMAD.MOV.U32 R9, RZ, RZ, 0x1 ;  /* 0x00000001ff097424 */ /* 0x000fe400078e00ff */
[----:B------:R-:W-:-:S10]  /*9420*/  IMAD.MOV.U32 R8, RZ, RZ, RZ ;  /* 0x000000ffff087224 */ /* 0x000fd400078e00ff */
[----:B------:R-:W-:Y:S05]  /*9430*/  @!P0 BRA `(.L_x_294) ;  /* 0x0000000c00b48947 */ /* 0x000fea0003800000 */
[----:B------:R-:W0:Y:S01]  /*9440*/  S2UR UR5, SR_CgaCtaId ;  /* 0x00000000000579c3 */ /* 0x000e220000008800 */
[----:B------:R-:W-:Y:S01]  /*9450*/  ULDC UR14, c[0x0][0x658] ;  /* 0x00019600000e7ab9 */ /* 0x000fe20000000800 */
[----:B------:R-:W-:Y:S01]  /*9460*/  UMOV UR6, 0xffffffff ;  /* 0xffffffff00067882 */ /* 0x000fe20000000000 */
[----:B------:R-:W-:Y:S01]  /*9470*/  UMOV UR9, 0x1 ;  /* 0x0000000100097882 */ /* 0x000fe20000000000 */
[----:B------:R-:W-:Y:S01]  /*9480*/  USHF.L.U32 UR6, UR6, UR14, URZ ;  /* 0x0000000e06067299 */ /* 0x000fe2000800063f */
[----:B------:R-:W-:Y:S01]  /*9490*/  LOP3.LUT P0, RZ, R0, 0x1f, RZ, 0xc0, !PT ;  /* 0x0000001f00ff7812 */ /* 0x000fe2000780c0ff */
[----:B------:R-:W-:Y:S01]  /*94a0*/  BSSY B0, `(.L_x_294) ;  /* 0x00000e6000007945 */ /* 0x000fe20003800000 */
[C---:B------:R-:W-:Y:S01]  /*94b0*/  ISETP.NE.AND P3, PT, R3.reuse, RZ, PT ;  /* 0x000000ff0300720c */ /* 0x040fe20003f65270 */
[----:B------:R-:W-:Y:S01]  /*94c0*/  ULOP3.LUT UR22, URZ, UR6, URZ, 0x33, !UPT ;  /* 0x000000063f167292 */ /* 0x000fe2000f8e333f */
[----:B------:R-:W-:Y:S01]  /*94d0*/  ISETP.NE.OR P0, PT, R3, RZ, !P0 ;  /* 0x000000ff0300720c */ /* 0x000fe20004705670 */
[----:B------:R-:W-:Y:S01]  /*94e0*/  IMAD.MOV.U32 R0, RZ, RZ, 0x1 ;  /* 0x00000001ff007424 */ /* 0x000fe200078e00ff */
[----:B------:R-:W-:Y:S01]  /*94f0*/  ULDC UR13, c[0x0][0x600] ;  /* 0x00018000000d7ab9 */ /* 0x000fe20000000800 */
[----:B------:R-:W-:Y:S01]  /*9500*/  IMAD.MOV.U32 R9, RZ, RZ, 0x1 ;  /* 0x00000001ff097424 */ /* 0x000fe200078e00ff */
[----:B------:R-:W-:Y:S01]  /*9510*/  UMOV UR29, 0x11 ;  /* 0x00000011001d7882 */ /* 0x000fe20000000000 */
[----:B------:R-:W-:Y:S01]  /*9520*/  IMAD.MOV.U32 R8, RZ, RZ, RZ ;  /* 0x000000ffff087224 */ /* 0x000fe200078e00ff */
[----:B------:R-:W-:-:S02]  /*9530*/  UIADD3 UR43, UR37, 0x1, URZ ;  /* 0x00000001252b7890 */ /* 0x000fc4000fffe03f */
[----:B------:R-:W-:Y:S02]  /*9540*/  ULOP3.LUT UR46, UR42, 0x2, URZ, 0xfc, !UPT ;  /* 0x000000022a2e7892 */ /* 0x000fe4000f8efc3f */
[----:B------:R-:W-:Y:S02]  /*9550*/  UIADD3 UR13, UR13, -0x1, URZ ;  /* 0xffffffff0d0d7890 */ /* 0x000fe4000fffe03f */
[----:B------:R-:W-:Y:S01]  /*9560*/  USHF.L.U32 UR14, UR9, UR14, URZ ;  /* 0x0000000e090e7299 */ /* 0x000fe2000800063f */
[----:B------:R-:W-:Y:S01]  /*9570*/  ULDC.64 UR30, c[0x0][0x198] ;  /* 0x00006600001e7ab9 */ /* 0x000fe20000000a00 */
[----:B0-----:R-:W-:Y:S02]  /*9580*/  USHF.R.U32.HI UR47, URZ, 0x2, UR5 ;  /* 0x000000023f2f7899 */ /* 0x001fe40008011605 */
[----:B------:R-:W-:Y:S02]  /*9590*/  ULOP3.LUT UR4, UR5, 0x3, URZ, 0xc0, !UPT ;  /* 0x0000000305047892 */ /* 0x000fe4000f8ec03f */
[----:B------:R-:W-:-:S02]  /*95a0*/  USHF.L.U32 UR15, UR5, 0x6, URZ ;  /* 0x00000006050f7899 */ /* 0x000fc4000800063f */
[----:B------:R-:W-:Y:S02]  /*95b0*/  USHF.L.U32 UR21, UR5, 0xb, URZ ;  /* 0x0000000b05157899 */ /* 0x000fe4000800063f */
[----:B------:R-:W-:Y:S02]  /*95c0*/  ULOP3.LUT UR5, UR5, 0xfffffffc, URZ, 0xc0, !UPT ;  /* 0xfffffffc05057892 */ /* 0x000fe4000f8ec03f */
[----:B------:R-:W-:Y:S02]  /*95d0*/  UISETP.GT.U32.AND UP0, UPT, UR4, 0xffff, UPT ;  /* 0x0000ffff0400788c */ /* 0x000fe4000bf04070 */
[----:B------:R-:W-:Y:S02]  /*95e0*/  ULOP3.LUT UR7, UR5, 0x1, URZ, 0xfc, !UPT ;  /* 0x0000000105077892 */ /* 0x000fe4000f8efc3f */
[----:B------:R-:W-:Y:S02]  /*95f0*/  ULOP3.LUT UR8, UR5, 0x2, URZ, 0xfc, !UPT ;  /* 0x0000000205087892 */ /* 0x000fe4000f8efc3f */
[----:B------:R-:W-:-:S02]  /*9600*/  USHF.L.U32 UR6, UR9, UR5, URZ ;  /* 0x0000000509067299 */ /* 0x000fc4000800063f */
[----:B------:R-:W-:Y:S02]  /*9610*/  ULOP3.LUT UR5, UR5, 0x3, URZ, 0xfc, !UPT ;  /* 0x0000000305057892 */ /* 0x000fe4000f8efc3f */
[----:B------:R-:W-:Y:S02]  /*9620*/  USHF.L.U32 UR7, UR9, UR7, URZ ;  /* 0x0000000709077299 */ /* 0x000fe4000800063f */
[----:B------:R-:W-:Y:S02]  /*9630*/  USHF.L.U32 UR8, UR9, UR8, URZ ;  /* 0x0000000809087299 */ /* 0x000fe4000800063f */
[----:B------:R-:W-:Y:S02]  /*9640*/  USEL UR4, UR4, 0xffff, !UP0 ;  /* 0x0000ffff04047887 */ /* 0x000fe4000c000000 */
[----:B------:R-:W-:Y:S02]  /*9650*/  USHF.L.U32 UR5, UR9, UR5, URZ ;  /* 0x0000000509057299 */ /* 0x000fe4000800063f */
[----:B------:R-:W-:-:S02]  /*9660*/  ULOP3.LUT UR6, UR8, UR6, UR7, 0xfe, !UPT ;  /* 0x0000000608067292 */ /* 0x000fc4000f8efe07 */
[----:B------:R-:W-:Y:S02]  /*9670*/  ULOP3.LUT UR4, UR4, 0xffff, URZ, 0xc0, !UPT ;  /* 0x0000ffff04047892 */ /* 0x000fe4000f8ec03f */
[----:B------:R-:W-:Y:S02]  /*9680*/  ULOP3.LUT UR15, UR15, 0xc0, URZ, 0xc0, !UPT ;  /* 0x000000c00f0f7892 */ /* 0x000fe4000f8ec03f */
[----:B------:R-:W-:Y:S02]  /*9690*/  ULOP3.LUT UR21, UR21, 0x1800, URZ, 0xc0, !UPT ;  /* 0x0000180015157892 */ /* 0x000fe4000f8ec03f */
[----:B------:R-:W-:Y:S02]  /*96a0*/  ULOP3.LUT UR23, UR6, UR5, URZ, 0xfc, !UPT ;  /* 0x0000000506177292 */ /* 0x000fe4000f8efc3f */
[----:B------:R-:W-:-:S12]  /*96b0*/  USHF.L.U32 UR29, UR29, UR4, URZ ;  /* 0x000000041d1d7299 */ /* 0x000fd8000800063f */
.L_x_306:
[----:B------:R-:W-:-:S03]  /*96c0*/  UMOV UR4, 0xffffffff ;  /* 0xffffffff00047882 */ /* 0x000fc60000000000 */
[----:B------:R-:W-:Y:S05]  /*96d0*/  BRA.DIV UR4, `(.L_x_295) ;  /* 0x0000000e04dc7947 */ /* 0x000fea000b800000 */
[----:B------:R-:W-:-:S13]  /*96e0*/  ELECT P6, URZ, PT ;  /* 0x00000000003f782f */ /* 0x000fda00038c0000 */
.L_x_317:
[----:B------:R-:W0:Y:S01]  /*96f0*/  LDC R3, c[0x0][0x28c] ;  /* 0x0000a300ff037b82 */ /* 0x000e220000000800 */
[----:B------:R-:W-:Y:S01]  /*9700*/  BSSY B1, `(.L_x_296) ;  /* 0x000004a000017945 */ /* 0x000fe20003800000 */
[----:B0-----:R-:W-:-:S13]  /*9710*/  ISETP.LT.OR P6, PT, R3, 0x1, !P6 ;  /* 0x000000010300780c */ /* 0x001fda00077c1670 */
[----:B------:R-:W-:Y:S05]  /*9720*/  @P6 BRA `(.L_x_297) ;  /* 0x00000004001c6947 */ /* 0x000fea0003800000 */
[----:B------:R-:W-:Y:S01]  /*9730*/  LEA R18, R18, UR47, 0x1 ;  /* 0x0000002f12127c11 */ /* 0x000fe2000f8e08ff */
[----:B------:R-:W-:Y:S01]  /*9740*/  IMAD.MOV.U32 R11, RZ, RZ, RZ ;  /* 0x000000ffff0b7224 */ /* 0x000fe200078e00ff */
[----:B------:R-:W-:Y:S01]  /*9750*/  LEA R6, R2, UR15, 0x8 ;  /* 0x0000000f02067c11 */ /* 0x000fe2000f8e40ff */
[----:B------:R-:W-:Y:S02]  /*9760*/  IMAD.U32 R12, RZ, RZ, UR43 ;  /* 0x0000002bff0c7e24 */ /* 0x000fe4000f8e00ff */
[----:B------:R-:W-:Y:S02]  /*9770*/  IMAD.MOV.U32 R2, RZ, RZ, R9 ;  /* 0x000000ffff027224 */ /* 0x000fe400078e0009 */
[----:B------:R-:W-:Y:S02]  /*9780*/  IMAD.MOV.U32 R3, RZ, RZ, R8 ;  /* 0x000000ffff037224 */ /* 0x000fe400078e0008 */
[----:B------:R-:W-:-:S07]  /*9790*/  IMAD.SHL.U32 R18, R18, 0x20, RZ ;  /* 0x0000002012127824 */ /* 0x000fce00078e00ff */
.L_x_301:
[----:B------:R-:W0:Y:S01]  /*97a0*/  S2R R5, SR_CgaCtaId ;  /* 0x0000000000057919 */ /* 0x000e220000008800 */
[----:B------:R-:W-:-:S04]  /*97b0*/  MOV R4, 0x400 ;  /* 0x0000040000047802 */ /* 0x000fc80000000f00 */
[----:B0-----:R-:W-:Y:S02]  /*97c0*/  LEA R10, R5, R4, 0x18 ;  /* 0x00000004050a7211 */ /* 0x001fe400078ec0ff */
[----:B------:R-:W-:Y:S01]  /*97d0*/  SHF.L.U32 R4, R2, 0x1f, RZ ;  /* 0x0000001f02047819 */ /* 0x000fe200000006ff */
[----:B------:R-:W0:Y:S02]  /*97e0*/  @!P3 LDC R5, c[0x0][0x500] ;  /* 0x00014000ff05bb82 */ /* 0x000e240000000800 */
[----:B------:R-:W-:-:S04]  /*97f0*/  IMAD R7, R3, 0x8, R10 ;  /* 0x0000000803077824 */ /* 0x000fc800078e020a */
[----:B------:R-:W1:Y:S02]  /*9800*/  SYNCS.PHASECHK.TRANS64.TRYWAIT P1, [R7+URZ+0x10], R4 ;  /* 0x00001004070075a7 */ /* 0x000e64000802017f */
[----:B-1----:R-:W-:Y:S05]  /*9810*/  @!P1 BRA `(.L_x_298) ;  /* 0x0000000c00ac9947 */ /* 0x002fea0003800000 */
.L_x_318:
[----:B------:R-:W-:Y:S01]  /*9820*/  UPRMT UR4, UR46, 0x9910, URZ ;  /* 0x000099102e047896 */ /* 0x000fe2000800003f */
[----:B0-----:R0:W-:Y:S03]  /*9830*/  @!P3 SYNCS.ARRIVE.TRANS64 RZ, [R7+URZ], R5 ;  /* 0x0000000507ffb9a7 */ /* 0x0011e6000800003f */
[----:B------:R-:W-:-:S06]  /*9840*/  UISETP.NE.AND UP0, UPT, UR4, 0x2, UPT ;  /* 0x000000020400788c */ /* 0x000fcc000bf05270 */
[----:B------:R-:W-:-:S13]  /*9850*/  PLOP3.LUT P1, PT, PT, PT, UP0, 0x80, 0x0 ;  /* 0x000000000000781c */ /* 0x000fda0003f2f008 */
[----:B0-----:R-:W-:Y:S05]  /*9860*/  @P1 BRA `(.L_x_299) ;  /* 0x0000000000041947 */ /* 0x001fea0003800000 */
[----:B------:R-:W-:Y:S01]  /*9870*/  BPT.TRAP 0x1 ;  /* 0x000000040000795c */ /* 0x000fe20000300000 */
.L_x_299:
[----:B------:R-:W-:Y:S05]  /*9880*/  @P0 BRA `(.L_x_300) ;  /* 0x0000000000040947 */ /* 0x000fea0003800000 */
[----:B------:R-:W-:Y:S01]  /*9890*/  BPT.TRAP 0x1 ;  /* 0x000000040000795c */ /* 0x000fe20000300000 */
.L_x_300:
[C---:B-1----:R-:W-:Y:S01]  /*98a0*/  LEA R4, R3.reuse, UR47, 0x2 ;  /* 0x0000002f03047c11 */ /* 0x042fe2000f8e10ff */
[----:B------:R-:W-:Y:S01]  /*98b0*/  VIADD R12, R12, 0xffffffff ;  /* 0xffffffff0c0c7836 */ /* 0x000fe20000000000 */
[----:B------:R-:W-:Y:S01]  /*98c0*/  LEA R5, R3, UR21, 0xe ;  /* 0x0000001503057c11 */ /* 0x000fe2000f8e70ff */
[----:B------:R-:W-:Y:S01]  /*98d0*/  UIADD3 UR4, UP0, UR30, 0xf0, URZ ;  /* 0x000000f01e047890 */ /* 0x000fe2000ff1e03f */
[----:B------:R-:W-:Y:S01]  /*98e0*/  R2UR UR34, R11 ;  /* 0x000000000b2272ca */ /* 0x000fe200000e0000 */
[----:B------:R-:W-:Y:S01]  /*98f0*/  IMAD.SHL.U32 R4, R4, 0x400, RZ ;  /* 0x0000040004047824 */ /* 0x000fe200078e00ff */
[----:B------:R-:W-:Y:S01]  /*9900*/  R2UR UR33, R7 ;  /* 0x00000000072172ca */ /* 0x000fe200000e0000 */
[--C-:B------:R-:W-:Y:S01]  /*9910*/  IMAD R5, R5, 0x4, R10.reuse ;  /* 0x0000000405057824 */ /* 0x100fe200078e020a */
[----:B------:R-:W-:Y:S01]  /*9920*/  R2UR UR36, R19 ;  /* 0x00000000132472ca */ /* 0x000fe200000e0000 */
[----:B------:R-:W-:Y:S01]  /*9930*/  IMAD R4, R4, 0x4, R10 ;  /* 0x0000000404047824 */ /* 0x000fe200078e020a */
[----:B------:R-:W-:Y:S01]  /*9940*/  R2UR UR35, R18 ;  /* 0x00000000122372ca */ /* 0x000fe200000e0000 */
[----:B------:R-:W-:Y:S01]  /*9950*/  UIADD3 UR44, UP1, UR30, 0x1f0, URZ ;  /* 0x000001f01e2c7890 */ /* 0x000fe2000ff3e03f */
[----:B------:R-:W-:Y:S01]  /*9960*/  R2UR UR8, R5 ;  /* 0x00000000050872ca */ /* 0x000fe200000e0000 */
[----:B------:R-:W-:Y:S01]  /*9970*/  UIADD3.X UR5, URZ, UR31, URZ, UP0, !UPT ;  /* 0x0000001f3f057290 */ /* 0x000fe200087fe43f */
[----:B------:R-:W-:Y:S01]  /*9980*/  R2UR UR24, R4 ;  /* 0x00000000041872ca */ /* 0x000fe200000e0000 */
[----:B------:R-:W-:Y:S01]  /*9990*/  UPRMT UR48, URZ, 0x5410, UR29 ;  /* 0x000054103f307896 */ /* 0x000fe2000800001d */
[----:B------:R-:W-:Y:S01]  /*99a0*/  R2UR UR19, R6 ;  /* 0x00000000061372ca */ /* 0x000fe200000e0000 */
[----:B------:R-:W-:Y:S01]  /*99b0*/  UIADD3 UR26, UR34, 0x20, URZ ;  /* 0x00000020221a7890 */ /* 0x000fe2000fffe03f */
[----:B------:R-:W-:Y:S01]  /*99c0*/  ISETP.GT.AND P2, PT, R12, 0x1, PT ;  /* 0x000000010c00780c */ /* 0x000fe20003f44270 */
[----:B------:R-:W-:Y:S01]  /*99d0*/  UIADD3.X UR45, URZ, UR31, URZ, UP1, !UPT ;  /* 0x0000001f3f2d7290 */ /* 0x000fe20008ffe43f */
[----:B------:R-:W-:Y:S01]  /*99e0*/  VIADD R3, R3, 0x1 ;  /* 0x0000000103037836 */ /* 0x000fe20000000000 */
[----:B------:R-:W-:Y:S01]  /*99f0*/  UPRMT UR49, URZ, 0x5410, UR23 ;  /* 0x000054103f317896 */ /* 0x000fe20008000017 */
[----:B------:R-:W-:Y:S01]  /*9a00*/  VIADD R11, R11, 0x40 ;  /* 0x000000400b0b7836 */ /* 0x000fe20000000000 */
[----:B------:R-:W-:Y:S01]  /*9a10*/  UMOV UR6, 0x0 ;  /* 0x0000000000067882 */ /* 0x000fe20000000000 */
[----:B------:R-:W-:Y:S01]  /*9a20*/  UMOV UR7, 0x10000000 ;  /* 0x1000000000077882 */ /* 0x000fe20000000000 */
[----:B------:R-:W-:Y:S01]  /*9a30*/  UIADD3 UR16, UR8, 0x8100, URZ ;  /* 0x0000810008107890 */ /* 0x000fe2000fffe03f */
[----:B------:R-:W-:Y:S01]  /*9a40*/  ISETP.NE.AND P1, PT, R3, 0x2, PT ;  /* 0x000000020300780c */ /* 0x000fe20003f25270 */
[----:B------:R-:W-:-:S02]  /*9a50*/  UIADD3 UR32, UR24, 0x100, URZ ;  /* 0x0000010018207890 */ /* 0x000fc4000fffe03f */
[----:B------:R-:W-:Y:S01]  /*9a60*/  UIADD3 UR24, UR24, 0x2100, URZ ;  /* 0x0000210018187890 */ /* 0x000fe2000fffe03f */
[----:B------:R-:W-:Y:S01]  /*9a70*/  SEL R5, RZ, 0x1, P1 ;  /* 0x00000001ff057807 */ /* 0x000fe20000800000 */
[----:B------:R-:W-:Y:S01]  /*9a80*/  UIADD3 UR8, UR8, 0x10100, URZ ;  /* 0x0001010008087890 */ /* 0x000fe2000fffe03f */
[----:B------:R-:W-:Y:S01]  /*9a90*/  SEL R3, R3, RZ, P1 ;  /* 0x000000ff03037207 */ /* 0x000fe20000800000 */
[----:B------:R-:W-:Y:S01]  /*9aa0*/  UMOV UR25, UR33 ;  /* 0x0000002100197c82 */ /* 0x000fe20008000000 */
[----:B------:R-:W-:Y:S01]  /*9ab0*/  UMOV UR28, UR36 ;  /* 0x00000024001c7c82 */ /* 0x000fe20008000000 */
[----:B------:R-:W-:Y:S01]  /*9ac0*/  UMOV UR27, UR35 ;  /* 0x00000023001b7c82 */ /* 0x000fe20008000000 */
[----:B------:R-:W-:Y:S01]  /*9ad0*/  UMOV UR17, UR33 ;  /* 0x0000002100117c82 */ /* 0x000fe20008000000 */
[----:B------:R-:W-:Y:S01]  /*9ae0*/  UMOV UR18, UR34 ;  /* 0x0000002200127c82 */ /* 0x000fe20008000000 */
[----:B------:R-:W-:Y:S01]  /*9af0*/  UMOV UR20, UR36 ;  /* 0x0000002400147c82 */ /* 0x000fe20008000000 */
[----:B------:R0:W-:Y:S01]  /*9b00*/  UTMALDG.3D.MULTICAST [UR32], [UR4], UR48, desc[UR6] ;  /* 0x00000620040073b4 */ /* 0x0001e20008011830 */
[----:B------:R-:W-:Y:S01]  /*9b10*/  UMOV UR9, UR33 ;  /* 0x0000002100097c82 */ /* 0x000fe20008000000 */
[----:B------:R-:W-:Y:S01]  /*9b20*/  UMOV UR11, UR19 ;  /* 0x00000013000b7c82 */ /* 0x000fe20008000000 */
[----:B------:R-:W-:Y:S01]  /*9b30*/  UMOV UR12, UR36 ;  /* 0x00000024000c7c82 */ /* 0x000fe20008000000 */
[----:B------:R-:W-:Y:S01]  /*9b40*/  UMOV UR10, UR26 ;  /* 0x0000001a000a7c82 */ /* 0x000fe20008000000 */
[----:B------:R-:W-:Y:S01]  /*9b50*/  LOP3.LUT R2, R2, R5, RZ, 0x3c, !PT ;  /* 0x0000000502027212 */ /* 0x000fe200078e3cff */
[----:B------:R0:W-:Y:S01]  /*9b60*/  UTMALDG.3D.MULTICAST [UR24], [UR4], UR48, desc[UR6] ;  /* 0x00000618040073b4 */ /* 0x0001e20008011830 */
[----:B------:R0:W-:Y:S01]  /*9b70*/  UTMALDG.3D.MULTICAST [UR16], [UR44], UR49, desc[UR6] ;  /* 0x000006102c0073b4 */ /* 0x0001e20008011831 */
[----:B------:R0:W-:Y:S02]  /*9b80*/  UTMALDG.3D.MULTICAST [UR8], [UR44], UR49, desc[UR6] ;  /* 0x000006082c0073b4 */ /* 0x0001e40008011831 */
[----:B0-----:R-:W-:Y:S05]  /*9b90*/  @P2 BRA `(.L_x_301) ;  /* 0xfffffffc00002947 */ /* 0x001fea000383ffff */
.L_x_297:
[----:B------:R-:W-:Y:S05]  /*9ba0*/  BSYNC B1 ;  /* 0x0000000000017941 */ /* 0x000fea0003800000 */
.L_x_296:
[----:B------:R-:W-:Y:S01]  /*9bb0*/  LOP3.LUT P4, RZ, R0, 0xff, RZ, 0xc0, !PT ;  /* 0x000000ff00ff7812 */ /* 0x000fe2000788c0ff */
[----:B------:R-:W-:Y:S01]  /*9bc0*/  VIADD R8, R8, UR37 ;  /* 0x0000002508087c36 */ /* 0x000fe20008000000 */
[----:B------:R-:W-:Y:S01]  /*9bd0*/  ULDC.64 UR4, c[0x0][0x650] ;  /* 0x0001940000047ab9 */ /* 0x000fe20000000a00 */
[----:B------:R-:W-:Y:S01]  /*9be0*/  BSSY B1, `(.L_x_302) ;  /* 0x000006f000017945 */ /* 0x000fe20003800000 */
[----:B------:R-:W-:Y:S02]  /*9bf0*/  IMAD.MOV.U32 R18, RZ, RZ, -0x1 ;  /* 0xffffffffff127424 */ /* 0x000fe400078e00ff */
[----:B------:R-:W-:Y:S01]  /*9c00*/  SHF.R.U32.HI R0, RZ, 0x1, R8 ;  /* 0x00000001ff007819 */ /* 0x000fe20000011608 */
[----:B------:R-:W-:Y:S01]  /*9c10*/  IMAD.MOV.U32 R19, RZ, RZ, -0x1 ;  /* 0xffffffffff137424 */ /* 0x000fe200078e00ff */
[----:B------:R-:W-:Y:S02]  /*9c20*/  ISETP.GT.U32.AND P1, PT, R8, 0x1, PT ;  /* 0x000000010800780c */ /* 0x000fe40003f24070 */
[----:B------:R-:W-:-:S02]  /*9c30*/  LOP3.LUT R0, R0, 0x1, RZ, 0xc0, !PT ;  /* 0x0000000100007812 */ /* 0x000fc400078ec0ff */
[----:B------:R-:W-:Y:S01]  /*9c40*/  LOP3.LUT R8, R8, 0x1, RZ, 0xc0, !PT ;  /* 0x0000000108087812 */ /* 0x000fe200078ec0ff */
[----:B------:R-:W0:Y:S01]  /*9c50*/  @P4 S2R R3, SR_CgaCtaId ;  /* 0x0000000000034919 */ /* 0x000e220000008800 */
[----:B------:R-:W-:Y:S02]  /*9c60*/  @P4 MOV R2, 0x400 ;  /* 0x0000040000024802 */ /* 0x000fe40000000f00 */
[----:B------:R-:W-:Y:S02]  /*9c70*/  ISETP.NE.U32.AND P2, PT, R0, 0x1, PT ;  /* 0x000000010000780c */ /* 0x000fe40003f45070 */
[----:B0-----:R-:W-:Y:S01]  /*9c80*/  @P4 LEA R2, R3, R2, 0x18 ;  /* 0x0000000203024211 */ /* 0x001fe200078ec0ff */
[----:B------:R-:W-:-:S03]  /*9c90*/  IMAD.U32 R3, RZ, RZ, UR37 ;  /* 0x00000025ff037e24 */ /* 0x000fc6000f8e00ff */
[----:B------:R0:W-:Y:S01]  /*9ca0*/  @P4 SYNCS.ARRIVE.TRANS64.A1T0 RZ, [R2+URZ+0x58], RZ ;  /* 0x000058ff02ff49a7 */ /* 0x0001e2000810003f */
[----:B------:R-:W-:Y:S02]  /*9cb0*/  IADD3 R16, P4, R16, UR38, RZ ;  /* 0x0000002610107c10 */ /* 0x000fe4000ff9e0ff */
[----:B------:R-:W-:Y:S02]  /*9cc0*/  ISETP.LT.U32.AND P1, PT, R3, 0x2, P1 ;  /* 0x000000020300780c */ /* 0x000fe40000f21070 */
[----:B------:R-:W-:Y:S02]  /*9cd0*/  IADD3.X R17, R17, UR41, RZ, P4, !PT ;  /* 0x0000002911117c10 */ /* 0x000fe4000a7fe4ff */
[----:B------:R-:W-:Y:S02]  /*9ce0*/  ISETP.GE.U32.AND P4, PT, R16, UR4, PT ;  /* 0x0000000410007c0c */ /* 0x000fe4000bf86070 */
[----:B------:R-:W-:Y:S02]  /*9cf0*/  SEL R0, RZ, 0x1, !P1 ;  /* 0x00000001ff007807 */ /* 0x000fe40004800000 */
[----:B------:R-:W-:-:S02]  /*9d00*/  ISETP.GE.U32.AND.EX P1, PT, R17, UR5, PT, P4 ;  /* 0x0000000511007c0c */ /* 0x000fc4000bf26140 */
[----:B------:R-:W-:Y:S02]  /*9d10*/  ISETP.GT.U32.AND P2, PT, R3, 0x1, !P2 ;  /* 0x000000010300780c */ /* 0x000fe40005744070 */
[----:B------:R-:W-:Y:S02]  /*9d20*/  PRMT R3, RZ, 0x7610, R3 ;  /* 0x00007610ff037816 */ /* 0x000fe40000000003 */
[----:B0-----:R-:W-:-:S04]  /*9d30*/  SEL R2, RZ, 0x1, !P2 ;  /* 0x00000001ff027807 */ /* 0x001fc80005000000 */
[--C-:B------:R-:W-:Y:S01]  /*9d40*/  LOP3.LUT R9, R2, R9, R0.reuse, 0x96, !PT ;  /* 0x0000000902097212 */ /* 0x100fe200078e9600 */
[----:B------:R-:W-:Y:S01]  /*9d50*/  IMAD.MOV.U32 R2, RZ, RZ, -0x1 ;  /* 0xffffffffff027424 */ /* 0x000fe200078e00ff */
[----:B------:R-:W-:Y:S01]  /*9d60*/  PRMT R0, RZ, 0x7610, R0 ;  /* 0x00007610ff007816 */ /* 0x000fe20000000000 */
[----:B------:R-:W-:Y:S06]  /*9d70*/  @P1 BRA `(.L_x_303) ;  /* 0x0000000400541947 */ /* 0x000fec0003800000 */
[----:B------:R-:W0:Y:S01]  /*9d80*/  S2UR UR4, SR_CTAID.X ;  /* 0x00000000000479c3 */ /* 0x000e220000002500 */
[----:B------:R-:W-:Y:S01]  /*9d90*/  ULDC.64 UR6, c[0x0][0x628] ;  /* 0x00018a0000067ab9 */ /* 0x000fe20000000a00 */
[----:B------:R-:W-:Y:S01]  /*9da0*/  ULDC UR5, c[0x0][0x150] ;  /* 0x0000540000057ab9 */ /* 0x000fe20000000800 */
[----:B------:R-:W-:Y:S01]  /*9db0*/  ISETP.NE.U32.AND P1, PT, RZ, UR6, PT ;  /* 0x00000006ff007c0c */ /* 0x000fe2000bf25070 */
[----:B------:R-:W-:Y:S01]  /*9dc0*/  ULDC UR8, c[0x0][0x630] ;  /* 0x00018c0000087ab9 */ /* 0x000fe20000000800 */
[----:B------:R-:W-:Y:S01]  /*9dd0*/  ULDC UR10, c[0x0][0x154] ;  /* 0x00005500000a7ab9 */ /* 0x000fe20000000800 */
[----:B------:R-:W-:Y:S01]  /*9de0*/  IMAD.MOV.U32 R2, RZ, RZ, R16 ;  /* 0x000000ffff027224 */ /* 0x000fe200078e0010 */
[----:B------:R-:W-:Y:S01]  /*9df0*/  ISETP.NE.AND.EX P1, PT, RZ, UR7, PT, P1 ;  /* 0x00000007ff007c0c */ /* 0x000fe2000bf25310 */
[----:B------:R-:W1:Y:S01]  /*9e00*/  S2UR UR9, SR_CTAID.Y ;  /* 0x00000000000979c3 */ /* 0x000e620000002600 */
[----:B0-----:R-:W-:-:S05]  /*9e10*/  I2FP.F32.U32 R3, UR4 ;  /* 0x0000000400037c45 */ /* 0x001fca0008201000 */
[----:B------:R-:W-:Y:S01]  /*9e20*/  FMUL R10, R3, UR5 ;  /* 0x00000005030a7c20 */ /* 0x000fe20008400000 */
[----:B------:R-:W-:-:S05]  /*9e30*/  IMAD.MOV.U32 R3, RZ, RZ, R17 ;  /* 0x000000ffff037224 */ /* 0x000fca00078e0011 */
[----:B------:R-:W-:Y:S05]  /*9e40*/  @!P1 BRA `(.L_x_304) ;  /* 0x0000000000289947 */ /* 0x000fea0003800000 */
[----:B------:R-:W-:Y:S02]  /*9e50*/  ULDC UR5, c[0x0][0x634] ;  /* 0x00018d0000057ab9 */ /* 0x000fe40000000800 */
[----:B------:R-:W-:-:S05]  /*9e60*/  IADD3 R7, P1, R16, UR5, RZ ;  /* 0x0000000510077c10 */ /* 0x000fca000ff3e0ff */
[----:B------:R-:W-:-:S04]  /*9e70*/  IMAD.X R11, RZ, RZ, R17, P1 ;  /* 0x000000ffff0b7224 */ /* 0x000fc800008e0611 */
[----:B------:R-:W-:-:S04]  /*9e80*/  IMAD.WIDE.U32 R4, R11, UR6, RZ ;  /* 0x000000060b047c25 */ /* 0x000fc8000f8e00ff */
[----:B------:R-:W-:-:S04]  /*9e90*/  IMAD.WIDE.U32 R4, P1, R7, UR7, R4 ;  /* 0x0000000707047c25 */ /* 0x000fc8000f820004 */
[----:B------:R-:W-:-:S04]  /*9ea0*/  IMAD.WIDE.U32 R6, R7, UR6, RZ ;  /* 0x0000000607067c25 */ /* 0x000fc8000f8e00ff */
[----:B------:R-:W-:Y:S01]  /*9eb0*/  IMAD.X R3, RZ, RZ, RZ, P1 ;  /* 0x000000ffff037224 */ /* 0x000fe200008e06ff */
[----:B------:R-:W-:Y:S01]  /*9ec0*/  IADD3 RZ, P1, R7, R4, RZ ;  /* 0x0000000407ff7210 */ /* 0x000fe20007f3e0ff */
[----:B------:R-:W-:-:S04]  /*9ed0*/  IMAD.MOV.U32 R2, RZ, RZ, R5 ;  /* 0x000000ffff027224 */ /* 0x000fc800078e0005 */
[----:B------:R-:W-:-:S08]  /*9ee0*/  IMAD.WIDE.U32.X R2, R11, UR7, R2, P1 ;  /* 0x000000070b027c25 */ /* 0x000fd000088e0402 */
.L_x_304:
[--C-:B------:R-:W-:Y:S01]  /*9ef0*/  SHF.R.U64 R19, R2, UR8, R3.reuse ;  /* 0x0000000802137c19 */ /* 0x100fe20008001203 */
[----:B------:R-:W0:Y:S01]  /*9f00*/  F2I.U32.TRUNC.NTZ R10, R10 ;  /* 0x0000000a000a7305 */ /* 0x000e22000020f000 */
[----:B------:R-:W-:Y:S01]  /*9f10*/  SHF.R.U32.HI R2, RZ, UR8, R3 ;  /* 0x00000008ff027c19 */ /* 0x000fe20008011603 */
[----:B------:R-:W-:Y:S01]  /*9f20*/  ULDC.64 UR6, c[0x0][0x620] ;  /* 0x0001880000067ab9 */ /* 0x000fe20000000a00 */
[----:B------:R-:W-:Y:S01]  /*9f30*/  IADD3 R5, P1, RZ, -R19, RZ ;  /* 0x80000013ff057210 */ /* 0x000fe20007f3e0ff */
[----:B------:R-:W2:Y:S01]  /*9f40*/  LDC R15, c[0x0][0x610] ;  /* 0x00018400ff0f7b82 */ /* 0x000ea20000000800 */
[----:B-1----:R-:W-:Y:S01]  /*9f50*/  I2FP.F32.U32 R4, UR9 ;  /* 0x0000000900047c45 */ /* 0x002fe20008201000 */
[----:B------:R-:W-:Y:S01]  /*9f60*/  ULDC UR8, c[0x0][0x658] ;  /* 0x0001960000087ab9 */ /* 0x000fe20000000800 */
[----:B------:R-:W-:Y:S01]  /*9f70*/  ULDC UR12, c[0x0][0x648] ;  /* 0x00019200000c7ab9 */ /* 0x000fe20000000800 */
[----:B------:R-:W-:Y:S02]  /*9f80*/  IMAD.X R2, RZ, RZ, ~R2, P1 ;  /* 0x000000ffff027224 */ /* 0x000fe400008e0e02 */
[----:B------:R-:W-:Y:S01]  /*9f90*/  FMUL R6, R4, UR10 ;  /* 0x0000000a04067c20 */ /* 0x000fe20008400000 */
[----:B------:R-:W-:Y:S01]  /*9fa0*/  ULDC.64 UR10, c[0x0][0x640] ;  /* 0x00019000000a7ab9 */ /* 0x000fe20000000a00 */
[----:B------:R-:W-:Y:S01]  /*9fb0*/  IMAD R4, R2, UR6, RZ ;  /* 0x0000000602047c24 */ /* 0x000fe2000f8e02ff */
[----:B------:R-:W-:Y:S01]  /*9fc0*/  ISETP.NE.U32.AND P1, PT, RZ, UR10, PT ;  /* 0x0000000aff007c0c */ /* 0x000fe2000bf25070 */
[C---:B------:R-:W-:Y:S01]  /*9fd0*/  IMAD.WIDE.U32 R2, R5.reuse, UR6, R16 ;  /* 0x0000000605027c25 */ /* 0x040fe2000f8e0010 */
[----:B0-----:R-:W-:Y:S01]  /*9fe0*/  R2UR UR5, R10 ;  /* 0x000000000a0572ca */ /* 0x001fe200000e0000 */
[----:B------:R-:W0:Y:S01]  /*9ff0*/  F2I.U32.TRUNC.NTZ R6, R6 ;  /* 0x0000000600067305 */ /* 0x000e22000020f000 */
[----:B------:R-:W-:Y:S01]  /*a000*/  ULDC UR6, c[0x0][0x618] ;  /* 0x0001860000067ab9 */ /* 0x000fe20000000800 */
[----:B------:R-:W-:Y:S01]  /*a010*/  IMAD R5, R5, UR7, R4 ;  /* 0x0000000705057c24 */ /* 0x000fe2000f8e0204 */
[----:B------:R-:W-:-:S03]  /*a020*/  ISETP.NE.AND.EX P1, PT, RZ, UR11, PT, P1 ;  /* 0x0000000bff007c0c */ /* 0x000fc6000bf25310 */
[----:B------:R-:W-:-:S05]  /*a030*/  IMAD.IADD R3, R3, 0x1, R5 ;  /* 0x0000000103037824 */ /* 0x000fca00078e0205 */
[--C-:B------:R-:W-:Y:S02]  /*a040*/  SHF.R.U64 R10, R2, UR6, R3.reuse ;  /* 0x00000006020a7c19 */ /* 0x100fe40008001203 */
[----:B------:R-:W-:Y:S01]  /*a050*/  SHF.R.U32.HI R3, RZ, UR6, R3 ;  /* 0x00000006ff037c19 */ /* 0x000fe20008011603 */
[----:B------:R-:W-:Y:S01]  /*a060*/  ULDC UR6, c[0x0][0x608] ;  /* 0x0001820000067ab9 */ /* 0x000fe20000000800 */
[----:B0-----:R-:W-:Y:S02]  /*a070*/  R2UR UR7, R6 ;  /* 0x00000000060772ca */ /* 0x001fe400000e0000 */
[--C-:B------:R-:W-:Y:S02]  /*a080*/  SHF.R.U64 R12, R10, UR6, R3.reuse ;  /* 0x000000060a0c7c19 */ /* 0x100fe40008001203 */
[----:B------:R-:W-:Y:S01]  /*a090*/  SHF.R.U32.HI R3, RZ, UR6, R3 ;  /* 0x00000006ff037c19 */ /* 0x000fe20008011603 */
[----:B------:R-:W-:-:S03]  /*a0a0*/  UIADD3 UR6, -UR5, URZ, URZ ;  /* 0x0000003f05067290 */ /* 0x000fc6000fffe13f */
[--C-:B------:R-:W-:Y:S01]  /*a0b0*/  SHF.R.U64 R13, R12, UR8, R3.reuse ;  /* 0x000000080c0d7c19 */ /* 0x100fe20008001203 */
[----:B------:R-:W-:Y:S01]  /*a0c0*/  ULDC UR5, c[0x0][0x144] ;  /* 0x0000510000057ab9 */ /* 0x000fe20000000800 */
[----:B------:R-:W-:-:S03]  /*a0d0*/  SHF.R.U32.HI R3, RZ, UR8, R3 ;  /* 0x00000008ff037c19 */ /* 0x000fc60008011603 */
[----:B------:R-:W-:Y:S01]  /*a0e0*/  IMAD.MOV.U32 R2, RZ, RZ, R13 ;  /* 0x000000ffff027224 */ /* 0x000fe200078e000d */
[----:B------:R-:W-:Y:S06]  /*a0f0*/  @!P1 BRA `(.L_x_305) ;  /* 0x0000000000289947 */ /* 0x000fec0003800000 */
        /* <DEDUP_REMOVED lines=10> */
.L_x_305:
[----:B------:R-:W-:Y:S01]  /*a1a0*/  UISETP.NE.AND UP0, UPT, UR40, URZ, UPT ;  /* 0x0000003f2800728c */ /* 0x000fe2000bf05270 */
[----:B------:R-:W-:Y:S01]  /*a1b0*/  SHF.R.U64 R3, R2, UR12, R3 ;  /* 0x0000000c02037c19 */ /* 0x000fe20008001203 */
[----:B------:R-:W-:Y:S01]  /*a1c0*/  UIADD3 UR7, -UR7, URZ, URZ ;  /* 0x0000003f07077290 */ /* 0x000fe2000fffe13f */
[----:B------:R-:W-:Y:S01]  /*a1d0*/  LOP3.LUT R2, R12, UR22, RZ, 0xc0, !PT ;  /* 0x000000160c027c12 */ /* 0x000fe2000f8ec0ff */
[----:B------:R-:W-:Y:S01]  /*a1e0*/  UIMAD UR4, UR5, UR6, UR4 ;  /* 0x00000006050472a4 */ /* 0x000fe2000f8e0204 */
[----:B------:R-:W-:Y:S01]  /*a1f0*/  LOP3.LUT R5, R10, UR13, RZ, 0xc0, !PT ;  /* 0x0000000d0a057c12 */ /* 0x000fe2000f8ec0ff */
[----:B------:R-:W-:Y:S01]  /*a200*/  IMAD.MOV R4, RZ, RZ, -R3 ;  /* 0x000000ffff047224 */ /* 0x000fe200078e0a03 */
[----:B------:R-:W-:Y:S01]  /*a210*/  ULDC UR5, c[0x0][0x148] ;  /* 0x0000520000057ab9 */ /* 0x000fe20000000800 */
[----:B------:R-:W-:Y:S01]  /*a220*/  IMAD R18, R3, UR14, R2 ;  /* 0x0000000e03127c24 */ /* 0x000fe2000f8e0202 */
[----:B------:R-:W-:Y:S01]  /*a230*/  PLOP3.LUT P1, PT, PT, PT, UP0, 0x80, 0x0 ;  /* 0x000000000000781c */ /* 0x000fe20003f2f008 */
[----:B------:R-:W-:Y:S01]  /*a240*/  IMAD.MOV.U32 R3, RZ, RZ, 0x1 ;  /* 0x00000001ff037424 */ /* 0x000fe200078e00ff */
[----:B------:R-:W-:-:S03]  /*a250*/  @UP0 UIMAD UR4, UR5, UR7, UR9 ;  /* 0x00000007050402a4 */ /* 0x000fc6000f8e0209 */
[----:B------:R-:W-:Y:S02]  /*a260*/  ULDC UR5, c[0x0][0x638] ;  /* 0x00018e0000057ab9 */ /* 0x000fe40000000800 */
[----:B------:R-:W-:Y:S02]  /*a270*/  IMAD R2, R4, UR5, R13 ;  /* 0x0000000504027c24 */ /* 0x000fe4000f8e020d */
[----:B--2---:R-:W-:Y:S01]  /*a280*/  IMAD R18, R18, R15, UR4 ;  /* 0x0000000412127e24 */ /* 0x004fe2000f8e020f */
[----:B------:R-:W-:Y:S02]  /*a290*/  ULDC UR4, c[0x0][0x600] ;  /* 0x0001800000047ab9 */ /* 0x000fe40000000800 */
[----:B------:R-:W-:-:S05]  /*a2a0*/  IMAD R5, R2, UR4, R5 ;  /* 0x0000000402057c24 */ /* 0x000fca000f8e0205 */
[----:B------:R-:W-:Y:S02]  /*a2b0*/  SEL R2, R5, R18, !P1 ;  /* 0x0000001205027207 */ /* 0x000fe40004800000 */
[----:B------:R-:W-:-:S07]  /*a2c0*/  SEL R18, R18, R5, !P1 ;  /* 0x0000000512127207 */ /* 0x000fce0004800000 */
.L_x_303:
[----:B------:R-:W-:Y:S05]  /*a2d0*/  BSYNC B1 ;  /* 0x0000000000017941 */ /* 0x000fea0003800000 */
.L_x_302:
[----:B------:R-:W-:-:S13]  /*a2e0*/  LOP3.LUT P1, RZ, R3, 0xff, RZ, 0xc0, !PT ;  /* 0x000000ff03ff7812 */ /* 0x000fda000782c0ff */
[----:B------:R-:W-:Y:S05]  /*a2f0*/  @P1 BRA `(.L_x_306) ;  /* 0xfffffff000f01947 */ /* 0x000fea000383ffff */
[----:B------:R-:W-:Y:S05]  /*a300*/  BSYNC B0 ;  /* 0x0000000000007941 */ /* 0x000fea0003800000 */
.L_x_294:
[----:B------:R-:W-:-:S03]  /*a310*/  UMOV UR4, 0xffffffff ;  /* 0xffffffff00047882 */ /* 0x000fc60000000000 */
[----:B------:R-:W-:Y:S05]  /*a320*/  BRA.DIV UR4, `(.L_x_307) ;  /* 0x0000000204fc7947 */ /* 0x000fea000b800000 */
[----:B------:R-:W-:-:S13]  /*a330*/  ELECT P6, URZ, PT ;  /* 0x00000000003f782f */ /* 0x000fda00038c0000 */
.L_x_321:
[----:B------:R-:W-:Y:S04]  /*a340*/  BSSY B0, `(.L_x_308) ;  /* 0x000001a000007945 */ /* 0x000fe80003800000 */
[----:B------:R-:W-:Y:S05]  /*a350*/  @!P6 BRA `(.L_x_309) ;  /* 0x000000000060e947 */ /* 0x000fea0003800000 */
[----:B------:R-:W-:-:S04]  /*a360*/  ULOP3.LUT UR4, UR42, 0x2, URZ, 0xfc, !UPT ;  /* 0x000000022a047892 */ /* 0x000fc8000f8efc3f */
[----:B------:R-:W-:-:S06]  /*a370*/  UISETP.NE.AND UP0, UPT, UR4, 0x3, UPT ;  /* 0x000000030400788c */ /* 0x000fcc000bf05270 */
[----:B------:R-:W-:-:S13]  /*a380*/  PLOP3.LUT P0, PT, PT, PT, UP0, 0x80, 0x0 ;  /* 0x000000000000781c */ /* 0x000fda0003f0f008 */
[----:B------:R-:W-:Y:S05]  /*a390*/  @!P0 BRA `(.L_x_310) ;  /* 0x0000000000048947 */ /* 0x000fea0003800000 */
[----:B------:R-:W-:Y:S01]  /*a3a0*/  BPT.TRAP 0x1 ;  /* 0x000000040000795c */ /* 0x000fe20000300000 */
.L_x_310:
[----:B------:R-:W0:Y:S01]  /*a3b0*/  S2R R3, SR_CgaCtaId ;  /* 0x0000000000037919 */ /* 0x000e220000008800 */
[----:B------:R-:W-:Y:S02]  /*a3c0*/  MOV R0, 0x400 ;  /* 0x0000040000007802 */ /* 0x000fe40000000f00 */
[----:B------:R-:W-:Y:S02]  /*a3d0*/  SHF.L.U32 R2, R9, 0x1f, RZ ;  /* 0x0000001f09027819 */ /* 0x000fe400000006ff */
[----:B0-----:R-:W-:-:S05]  /*a3e0*/  LEA R3, R3, R0, 0x18 ;  /* 0x0000000003037211 */ /* 0x001fca00078ec0ff */
[----:B------:R-:W-:-:S04]  /*a3f0*/  VIADD R3, R3, 0x10 ;  /* 0x0000001003037836 */ /* 0x000fc80000000000 */
[C---:B------:R-:W-:Y:S02]  /*a400*/  IMAD R5, R8.reuse, 0x8, R3 ;  /* 0x0000000808057824 */ /* 0x040fe400078e0203 */
[----:B------:R-:W-:Y:S02]  /*a410*/  VIADD R8, R8, 0x1 ;  /* 0x0000000108087836 */ /* 0x000fe40000000000 */
[----:B------:R-:W0:Y:S03]  /*a420*/  SYNCS.PHASECHK.TRANS64.TRYWAIT P0, [R5+URZ], R2 ;  /* 0x00000002050075a7 */ /* 0x000e26000800017f */
[----:B------:R-:W-:-:S04]  /*a430*/  ISETP.NE.AND P1, PT, R8, 0x2, PT ;  /* 0x000000020800780c */ /* 0x000fc80003f25270 */
[----:B------:R-:W-:Y:S02]  /*a440*/  SEL R0, RZ, 0x1, P1 ;  /* 0x00000001ff007807 */ /* 0x000fe40000800000 */
[----:B------:R-:W-:Y:S02]  /*a450*/  SEL R8, R8, RZ, P1 ;  /* 0x000000ff08087207 */ /* 0x000fe40000800000 */
[----:B------:R-:W-:Y:S01]  /*a460*/  LOP3.LUT R0, R9, R0, RZ, 0x3c, !PT ;  /* 0x0000000009007212 */ /* 0x000fe200078e3cff */
[----:B0-----:R-:W-:Y:S06]  /*a470*/  @!P0 BRA `(.L_x_311) ;  /* 0x0000000000c88947 */ /* 0x001fec0003800000 */
.L_x_322:
[----:B------:R-:W-:Y:S01]  /*a480*/  IMAD R3, R8, 0x8, R3 ;  /* 0x0000000808037824 */ /* 0x000fe200078e0203 */
[----:B------:R-:W-:-:S07]  /*a490*/  SHF.L.U32 R0, R0, 0x1f, RZ ;  /* 0x0000001f00007819 */ /* 0x000fce00000006ff */
.L_x_312:
[----:B-1----:R1:W2:Y:S02]  /*a4a0*/  SYNCS.PHASECHK.TRANS64.TRYWAIT P0, [R3+URZ], R0 ;  /* 0x00000000030075a7 */ /* 0x0022a4000800017f */
[----:B--2---:R-:W-:Y:S05]  /*a4b0*/  @!P0 NANOSLEEP.SYNCS 0x989680 ;  /* 0x009896800000895d */ /* 0x004fea0003900000 */
[----:B------:R-:W2:Y:S02]  /*a4c0*/  @!P0 SYNCS.PHASECHK.TRANS64 P0, [R3+URZ], R0 ;  /* 0x00000000030085a7 */ /* 0x000ea4000800007f */
[----:B--2---:R-:W-:Y:S05]  /*a4d0*/  @!P0 BRA `(.L_x_312) ;  /* 0xfffffffc00f08947 */ /* 0x004fea000383ffff */
.L_x_309:
[----:B------:R-:W-:Y:S05]  /*a4e0*/  BSYNC B0 ;  /* 0x0000000000007941 */ /* 0x000fea0003800000 */
.L_x_308:
[----:B------:R-:W-:Y:S05]  /*a4f0*/  EXIT ;  /* 0x000000000000794d */ /* 0x000fea0003800000 */
.L_x_18:
[----:B0-----:R0:W1:Y:S02]  /*a500*/  SYNCS.PHASECHK.TRANS64.TRYWAIT P0, [R159+URZ], R0 ;  /* 0x000000009f0075a7 */ /* 0x001064000800017f */
[----:B-1----:R-:W-:Y:S05]  /*a510*/  @!P0 NANOSLEEP.SYNCS 0x989680 ;  /* 0x009896800000895d */ /* 0x002fea0003900000 */
[----:B------:R-:W1:Y:S02]  /*a520*/  @!P0 SYNCS.PHASECHK.TRANS64 P0, [R159+URZ], R0 ;  /* 0x000000009f0085a7 */ /* 0x000e64000800007f */
[----:B-1----:R-:W-:Y:S05]  /*a530*/  @!P0 BRA `(.L_x_18) ;  /* 0xfffffffc00f08947 */ /* 0x002fea000383ffff */
[----:B------:R-:W-:Y:S05]  /*a540*/  BRA `(.L_x_313) ;  /* 0xffffff7000987947 */ /* 0x000fea000383ffff */
.L_x_23:
[----:B-1----:R1:W2:Y:S02]  /*a550*/  SYNCS.PHASECHK.TRANS64.TRYWAIT P1, [R3+URZ], R0 ;  /* 0x00000000030075a7 */ /* 0x0022a4000802017f */
[----:B--2---:R-:W-:Y:S05]  /*a560*/  @!P1 NANOSLEEP.SYNCS 0x989680 ;  /* 0x009896800000995d */ /* 0x004fea0003900000 */
[----:B------:R-:W2:Y:S02]  /*a570*/  @!P1 SYNCS.PHASECHK.TRANS64 P1, [R3+URZ], R0 ;  /* 0x00000000030095a7 */ /* 0x000ea4000802007f */
[----:B--2---:R-:W-:Y:S05]  /*a580*/  @!P1 BRA `(.L_x_23) ;  /* 0xfffffffc00f09947 */ /* 0x004fea000383ffff */
[----:B------:R-:W-:Y:S05]  /*a590*/  BRA `(.L_x_22) ;  /* 0xffffff7400087947 */ /* 0x000fea000383ffff */
.L_x_28:
[----:B-1----:R-:W-:-:S04]  /*a5a0*/  IMAD.U32 R5, RZ, RZ, UR7 ;  /* 0x00000007ff057e24 */ /* 0x002fc8000f8e00ff */
[----:B------:R1:W2:Y:S03]  /*a5b0*/  SYNCS.PHASECHK.TRANS64.TRYWAIT P1, [R5+URZ], R4 ;  /* 0x00000004050075a7 */ /* 0x0002a6000802017f */
[----:B--2---:R-:W-:Y:S05]  /*a5c0*/  @!P1 NANOSLEEP.SYNCS 0x989680 ;  /* 0x009896800000995d */ /* 0x004fea0003900000 */
[----:B------:R-:W2:Y:S02]  /*a5d0*/  @!P1 SYNCS.PHASECHK.TRANS64 P1, [R5+URZ], R4 ;  /* 0x00000004050095a7 */ /* 0x000ea4000802007f */
[----:B--2---:R-:W-:Y:S05]  /*a5e0*/  @!P1 BRA `(.L_x_28) ;  /* 0xfffffffc00ec9947 */ /* 0x004fea000383ffff */
[----:B------:R-:W-:Y:S05]  /*a5f0*/  BRA `(.L_x_27) ;  /* 0xffffff7800647947 */ /* 0x000fea000383ffff */
.L_x_34:
[----:B0-----:R0:W1:Y:S02]  /*a600*/  SYNCS.PHASECHK.TRANS64.TRYWAIT P0, [R159+URZ+0x10], R0 ;  /* 0x000010009f0075a7 */ /* 0x001064000800017f */
[----:B-1----:R-:W-:Y:S05]  /*a610*/  @!P0 NANOSLEEP.SYNCS 0x989680 ;  /* 0x009896800000895d */ /* 0x002fea0003900000 */
[----:B------:R-:W1:Y:S02]  /*a620*/  @!P0 SYNCS.PHASECHK.TRANS64 P0, [R159+URZ+0x10], R0 ;  /* 0x000010009f0085a7 */ /* 0x000e64000800007f */
[----:B-1----:R-:W-:Y:S05]  /*a630*/  @!P0 BRA `(.L_x_34) ;  /* 0xfffffffc00f08947 */ /* 0x002fea000383ffff */
[----:B------:R-:W-:Y:S05]  /*a640*/  BRA `(.L_x_314) ;  /* 0xffffff8000447947 */ /* 0x000fea000383ffff */
.L_x_295:
[----:B------:R-:W-:Y:S01]  /*a650*/  BSSY B1, `(.L_x_315) ;  /* 0x0000006000017945 */ /* 0x000fe20003800000 */
[----:B------:R-:W-:-:S07]  /*a660*/  IMAD.MOV.U32 R15, RZ, RZ, -0x1 ;  /* 0xffffffffff0f7424 */ /* 0x000fce00078e00ff */
[----:B------:R-:W-:Y:S05]  /*a670*/  WARPSYNC.COLLECTIVE R15, `(.L_x_316) ;  /* 0x000000000f0c7348 */ /* 0x000fea0003c00000 */
[----:B------:R-:W-:Y:S02]  /*a680*/  ELECT P6, UR62, PT ;  /* 0x00000000003e782f */ /* 0x000fe400038c0000 */
[----:B------:R-:W-:Y:S01]  /*a690*/  MOV R14, UR62 ;  /* 0x0000003e000e7c02 */ /* 0x000fe20008000f00 */
[----:B------:R-:W-:Y:S10]  /*a6a0*/  ENDCOLLECTIVE ;  /* 0x000000000000791b */ /* 0x000ff40003800000 */
.L_x_316:
[----:B------:R-:W-:Y:S05]  /*a6b0*/  BSYNC B1 ;  /* 0x0000000000017941 */ /* 0x000fea0003800000 */
.L_x_315:
[----:B------:R-:W-:Y:S05]  /*a6c0*/  BRA `(.L_x_317) ;  /* 0xfffffff000087947 */ /* 0x000fea000383ffff */
.L_x_298:
[----:B-1----:R1:W2:Y:S02]  /*a6d0*/  SYNCS.PHASECHK.TRANS64.TRYWAIT P1, [R7+URZ+0x10], R4 ;  /* 0x00001004070075a7 */ /* 0x0022a4000802017f */
[----:B--2---:R-:W-:Y:S05]  /*a6e0*/  @!P1 NANOSLEEP.SYNCS 0x989680 ;  /* 0x009896800000995d */ /* 0x004fea0003900000 */
[----:B------:R-:W2:Y:S02]  /*a6f0*/  @!P1 SYNCS.PHASECHK.TRANS64 P1, [R7+URZ+0x10], R4 ;  /* 0x00001004070095a7 */ /* 0x000ea4000802007f */
[----:B--2---:R-:W-:Y:S05]  /*a700*/  @!P1 BRA `(.L_x_298) ;  /* 0xfffffffc00f09947 */ /* 0x004fea000383ffff */
[----:B------:R-:W-:Y:S05]  /*a710*/  BRA `(.L_x_318) ;  /* 0xfffffff000407947 */ /* 0x000fea000383ffff */
.L_x_307:
[----:B------:R-:W-:Y:S01]  /*a720*/  BSSY B0, `(.L_x_319) ;  /* 0x0000006000007945 */ /* 0x000fe20003800000 */
[----:B------:R-:W-:-:S07]  /*a730*/  IMAD.MOV.U32 R15, RZ, RZ, -0x1 ;  /* 0xffffffffff0f7424 */ /* 0x000fce00078e00ff */
[----:B------:R-:W-:Y:S05]  /*a740*/  WARPSYNC.COLLECTIVE R15, `(.L_x_320) ;  /* 0x000000000f0c7348 */ /* 0x000fea0003c00000 */
[----:B------:R-:W-:Y:S02]  /*a750*/  ELECT P6, UR62, PT ;  /* 0x00000000003e782f */ /* 0x000fe400038c0000 */
[----:B------:R-:W-:Y:S01]  /*a760*/  MOV R14, UR62 ;  /* 0x0000003e000e7c02 */ /* 0x000fe20008000f00 */
[----:B------:R-:W-:Y:S10]  /*a770*/  ENDCOLLECTIVE ;  /* 0x000000000000791b */ /* 0x000ff40003800000 */
.L_x_320:
[----:B------:R-:W-:Y:S05]  /*a780*/  BSYNC B0 ;  /* 0x0000000000007941 */ /* 0x000fea0003800000 */
.L_x_319:
[----:B------:R-:W-:Y:S05]  /*a790*/  BRA `(.L_x_321) ;  /* 0xfffffff800e87947 */ /* 0x000fea000383ffff */
.L_x_311:
[----:B0-----:R0:W1:Y:S02]  /*a7a0*/  SYNCS.PHASECHK.TRANS64.TRYWAIT P0, [R5+URZ], R2 ;  /* 0x00000002050075a7 */ /* 0x001064000800017f */
[----:B-1----:R-:W-:Y:S05]  /*a7b0*/  @!P0 NANOSLEEP.SYNCS 0x989680 ;  /* 0x009896800000895d */ /* 0x002fea0003900000 */
[----:B------:R-:W1:Y:S02]  /*a7c0*/  @!P0 SYNCS.PHASECHK.TRANS64 P0, [R5+URZ], R2 ;  /* 0x00000002050085a7 */ /* 0x000e64000800007f */
[----:B-1----:R-:W-:Y:S05]  /*a7d0*/  @!P0 BRA `(.L_x_311) ;  /* 0xfffffffc00f08947 */ /* 0x002fea000383ffff */
[----:B------:R-:W-:Y:S05]  /*a7e0*/  BRA `(.L_x_322) ;  /* 0xfffffffc00247947 */ /* 0x000fea000383ffff */
.L_x_323:
[----:B------:R-:W-:-:S00]  /*a7f0*/  BRA `(.L_x_323) ;  /* 0xfffffffc00fc7947 */ /* 0x000fc0000383ffff */
[----:B------:R-:W-:-:S00]  /*a800*/  NOP ;  /* 0x0000000000007918 */ /* 0x000fc00000000000 */
[----:B------:R-:W-:-:S00]  /*a810*/  NOP ;  /* 0x0000000000007918 */ /* 0x000fc00000000000 */
[----:B------:R-:W-:-:S00]  /*a820*/  NOP ;  /* 0x0000000000007918 */ /* 0x000fc00000000000 */
[----:B------:R-:W-:-:S00]  /*a830*/  NOP ;  /* 0x0000000000007918 */ /* 0x000fc00000000000 */
[----:B------:R-:W-:-:S00]  /*a840*/  NOP ;  /* 0x0000000000007918 */ /* 0x000fc00000000000 */
[----:B------:R-:W-:-:S00]  /*a850*/  NOP ;  /* 0x0000000000007918 */ /* 0x000fc00000000000 */
[----:B------:R-:W-:-:S00]  /*a860*/  NOP ;  /* 0x0000000000007918 */ /* 0x000fc00000000000 */
[----:B------:R-:W-:-:S00]  /*a870*/  NOP ;  /* 0x0000000000007918 */ /* 0x000fc00000000000 */
.L_x_324:


//--------------------- .nv.global.init           --------------------------
	.section	.nv.global.init,"aw",@progbits
.nv.global.init:
	.type		$str$22,@object
	.size		$str$22,($str$23 - $str$22)
$str$22:
        /*0000*/ 	.byte	0x6b, 0x5f, 0x74, 0x69, 0x6c, 0x65, 0x5f, 0x63, 0x6f, 0x75, 0x6e, 0x74, 0x20, 0x3e, 0x3d, 0x20
        /*0010*/ 	.byte	0x31, 0x00
	.type		$str$23,@object
	.size		$str$23,(__unnamed_1 - $str$23)
$str$23:
        /*0012*/ 	.byte	0x2f, 0x74, 0x6d, 0x70, 0x2f, 0x63, 0x75, 0x74, 0x6c, 0x61, 0x73, 0x73, 0x5f, 0x73, 0x77, 0x65
        /*0022*/ 	.byte	0x65, 0x70, 0x5f, 0x73, 0x72, 0x63, 0x2f, 0x69, 0x6e, 0x63, 0x6c, 0x75, 0x64, 0x65, 0x2f, 0x63
        /*0032*/ 	.byte	0x75, 0x74, 0x6c, 0x61, 0x73, 0x73, 0x2f, 0x67, 0x65, 0x6d, 0x6d, 0x2f, 0x63, 0x6f, 0x6c, 0x6c
        /*0042*/ 	.byte	0x65, 0x63, 0x74, 0x69, 0x76, 0x65, 0x2f, 0x73, 0x6d, 0x39, 0x30, 0x5f, 0x6d, 0x6d, 0x61, 0x5f
        /*0052*/ 	.byte	0x74, 0x6d, 0x61, 0x5f, 0x67, 0x6d, 0x6d, 0x61, 0x5f, 0x73, 0x73, 0x5f, 0x77, 0x61, 0x72, 0x70
        /*0062*/ 	.byte	0x73, 0x70, 0x65, 0x63, 0x69, 0x61, 0x6c, 0x69, 0x7a, 0x65, 0x64, 0x2e, 0x68, 0x70, 0x70, 0x00
	.type		__unnamed_1,@object
	.size		__unnamed_1,(.L_0 - __unnamed_1)
__unnamed_1:
        /*0072*/ 	.byte	0x76, 0x6f, 0x69, 0x64, 0x20, 0x63, 0x75, 0x74, 0x6c, 0x61, 0x73, 0x73, 0x3a, 0x3a, 0x67, 0x65
        /* <DEDUP_REMOVED lines=176> */
        /*0b82*/ 	.byte	0x74, 0x79, 0x5d, 0x00
.L_0:


//--------------------- .nv.shared._ZN7cutlass13device_kernelINS_4gemm6kernel13GemmUniversalIN4cute5tupleIJiiiiEEENS1_10collective13CollectiveMmaINS1_34MainloopSm90TmaGmmaWarpSpecializedILi2ENS5_IJNS4_1CILi4EEENSA_ILi2EEENSA_ILi1EEEEEENS1_32KernelTmaWarpSpecializedPingpongEEENS5_IJNSA_ILi64EEENSA_ILi256EEESH_EEEfNS5_IJlSD_lEEEfSK_NS4_8TiledMMAINS4_8MMA_AtomIJNS4_4SM904GMMA30MMA_64x256x8_F32TF32TF32_SS_TNILNSO_7ScaleInE1ELSQ_1EEEEEENS4_6LayoutINS5_IJSD_SD_SD_EEENS5_IJNSA_ILi0EEESV_SV_EEEEENS5_IJNS4_10UnderscoreESY_SY_EEEEENS4_23SM90_TMA_LOAD_MULTICASTENS4_14ComposedLayoutINS4_7SwizzleILi3ELi4ELi3EEENS4_18smem_ptr_flag_bitsILi32EEENST_INS5_IJNSA_ILi8EEENSA_ILi32EEEEEENS5_IJS18_SD_EEEEEEEvNS4_8identityES11_S1C_vS1D_EENS_8epilogue10collective6detail29Sm90TmaWarpSpecializedAdapterINS1G_15DefaultEpilogueIfSK_SK_NS1F_6thread17LinearCombinationIfLi1EffLNS1K_9ScaleType4KindE0ELNS_15FloatRoundStyleE2EfEENS1_15EpilogueDefaultEEEEEvvEEEEvNT_6ParamsE --------------------------
	.section	.nv.shared._ZN7cutlass13device_kernelINS_4gemm6kernel13GemmUniversalIN4cute5tupleIJiiiiEEENS1_10collective13CollectiveMmaINS1_34MainloopSm90TmaGmmaWarpSpecializedILi2ENS5_IJNS4_1CILi4EEENSA_ILi2EEENSA_ILi1EEEEEENS1_32KernelTmaWarpSpecializedPingpongEEENS5_IJNSA_ILi64EEENSA_ILi256EEESH_EEEfNS5_IJlSD_lEEEfSK_NS4_8TiledMMAINS4_8MMA_AtomIJNS4_4SM904GMMA30MMA_64x256x8_F32TF32TF32_SS_TNILNSO_7ScaleInE1ELSQ_1EEEEEENS4_6LayoutINS5_IJSD_SD_SD_EEENS5_IJNSA_ILi0EEESV_SV_EEEEENS5_IJNS4_10UnderscoreESY_SY_EEEEENS4_23SM90_TMA_LOAD_MULTICASTENS4_14ComposedLayoutINS4_7SwizzleILi3ELi4ELi3EEENS4_18smem_ptr_flag_bitsILi32EEENST_INS5_IJNSA_ILi8EEENSA_ILi32EEEEEENS5_IJS18_SD_EEEEEEEvNS4_8identityES11_S1C_vS1D_EENS_8epilogue10collective6detail29Sm90TmaWarpSpecializedAdapterINS1G_15DefaultEpilogueIfSK_SK_NS1F_6thread17LinearCombinationIfLi1EffLNS1K_9ScaleType4KindE0ELNS_15FloatRoundStyleE2EfEENS1_15EpilogueDefaultEEEEEvvEEEEvNT_6ParamsE,"aw",@nobits
	.sectionflags	@""
	.align	16
	.zero		1024


//--------------------- .nv.shared.reserved.0     --------------------------
	.section	.nv.shared.reserved.0,"aw",@nobits
	.weak		__nv_reservedSMEM_offset_0_alias
	.size		__nv_reservedSMEM_offset_0_alias, 0, 0
	.other		__nv_reservedSMEM_offset_0_alias,@"STO_CUDA_RESERVED_SHARED STV_DEFAULT"
__nv_reservedSMEM_offset_0_alias:
	.zero		0


//--------------------- .nv.global                --------------------------
	.section	.nv.global,"aw",@nobits
.nv.global:
	.type		_ZN40_INTERNAL_86d7ab5b_4_k_cu_90841218_277234cute1_E,@object
	.size		_ZN40_INTERNAL_86d7ab5b_4_k_cu_90841218_277234cute1_E,(_ZN40_INTERNAL_86d7ab5b_4_k_cu_90841218_277234cuda3std3__45__cpo6cbeginE - _ZN40_INTERNAL_86d7ab5b_4_k_cu_90841218_277234cute1_E)
_ZN40_INTERNAL_86d7ab5b_4_k_cu_90841218_277234cute1_E:
	.zero		1
	.type		_ZN40_INTERNAL_86d7ab5b_4_k_cu_90841218_277234cuda3std3__45__cpo6cbeginE,@object
	.size		_ZN40_INTERNAL_86d7ab5b_4_k_cu_90841218_277234cuda3std3__45__cpo6cbeginE,(_ZN40_INTERNAL_86d7ab5b_4_k_cu_90841218_277234cuda3std3__48in_placeE - _ZN40_INTERNAL_86d7ab5b_4_k_cu_90841218_277234cuda3std3__45__cpo6cbeginE)
_ZN40_INTERNAL_86d7ab5b_4_k_cu_90841218_277234cuda3std3__45__cpo6cbeginE:
	.zero		1
	.type		_ZN40_INTERNAL_86d7ab5b_4_k_cu_90841218_277234cuda3std3__48in_placeE,@object
	.size		_ZN40_INTERNAL_86d7ab5b_4_k_cu_90841218_277234cuda3std3__48in_placeE,(_ZN40_INTERNAL_86d7ab5b_4_k_cu_90841218_277234cuda3std6ranges3__45__cpo9iter_moveE - _ZN40_INTERNAL_86d7ab5b_4_k_cu_90841218_277234cuda3std3__48in_placeE)
_ZN40_INTERNAL_86d7ab5b_4_k_cu_90841218_277234cuda3std3__48in_placeE:
	.zero		1
	.type		_ZN40_INTERNAL_86d7ab5b_4_k_cu_90841218_277234cuda3std6ranges3__45__cpo9iter_moveE,@object
	.size		_ZN40_INTERNAL_86d7ab5b_4_k_cu_90841218_277234cuda3std6ranges3__45__cpo9iter_moveE,(_ZN40_INTERNAL_86d7ab5b_4_k_cu_90841218_277234cuda3std3__45__cpo5beginE - _ZN40_INTERNAL_86d7ab5b_4_k_cu_90841218_277234cuda3std6ranges3__45__cpo9iter_moveE)
_ZN40_INTERNAL_86d7ab5b_4_k_cu_90841218_277234cuda3std6ranges3__45__cpo9iter_moveE:
	.zero		1
	.type		_ZN40_INTERNAL_86d7ab5b_4_k_cu_90841218_277234cuda3std3__45__cpo5beginE,@object
	.size		_ZN40_INTERNAL_86d7ab5b_4_k_cu_90841218_277234cuda3std3__45__cpo5beginE,(_ZN40_INTERNAL_86d7ab5b_4_k_cu_90841218_277234cuda3std3__442_GLOBAL__N__86d7ab5b_4_k_cu_90841218_277236ignoreE - _ZN40_INTERNAL_86d7ab5b_4_k_cu_90841218_277234cuda3std3__45__cpo5beginE)
_ZN40_INTERNAL_86d7ab5b_4_k_cu_90841218_277234cuda3std3__45__cpo5beginE:
	.zero		1
	.type		_ZN40_INTERNAL_86d7ab5b_4_k_cu_90841218_277234cuda3std3__442_GLOBAL__N__86d7ab5b_4_k_cu_90841218_277236ignoreE,@object
	.size		_ZN40_INTERNAL_86d7ab5b_4_k_cu_90841218_277234cuda3std3__442_GLOBAL__N__86d7ab5b_4_k_cu_90841218_277236ignoreE,(_ZN40_INTERNAL_86d7ab5b_4_k_cu_90841218_277234cute7productE - _ZN40_INTERNAL_86d7ab5b_4_k_cu_90841218_277234cuda3std3__442_GLOBAL__N__86d7ab5b_4_k_cu_90841218_277236ignoreE)
_ZN40_INTERNAL_86d7ab5b_4_k_cu_90841218_277234cuda3std3__442_GLOBAL__N__86d7ab5b_4_k_cu_90841218_277236ignoreE:
	.zero		1
	.type		_ZN40_INTERNAL_86d7ab5b_4_k_cu_90841218_277234cute7productE,@object
	.size		_ZN40_INTERNAL_86d7ab5b_4_k_cu_90841218_277234cute7productE,(_ZN40_INTERNAL_86d7ab5b_4_k_cu_90841218_277234cuda3std3__45__cpo3endE - _ZN40_INTERNAL_86d7ab5b_4_k_cu_90841218_277234cute7productE)
_ZN40_INTERNAL_86d7ab5b_4_k_cu_90841218_277234cute7productE:
	.zero		1
	.type		_ZN40_INTERNAL_86d7ab5b_4_k_cu_90841218_277234cuda3std3__45__cpo3endE,@object
	.size		_ZN40_INTERNAL_86d7ab5b_4_k_cu_90841218_277234cuda3std3__45__cpo3endE,(_ZN40_INTERNAL_86d7ab5b_4_k_cu_90841218_277234cuda3std3__419piecewise_constructE - _ZN40_INTERNAL_86d7ab5b_4_k_cu_90841218_277234cuda3std3__45__cpo3endE)
_ZN40_INTERNAL_86d7ab5b_4_k_cu_90841218_277234cuda3std3__45__cpo3endE:
	.zero		1
	.type		_ZN40_INTERNAL_86d7ab5b_4_k_cu_90841218_277234cuda3std3__419piecewise_constructE,@object
	.size		_ZN40_INTERNAL_86d7ab5b_4_k_cu_90841218_277234cuda3std3__419piecewise_constructE,(_ZN40_INTERNAL_86d7ab5b_4_k_cu_90841218_277234cuda3std3__45__cpo4cendE - _ZN40_INTERNAL_86d7ab5b_4_k_cu_90841218_277234cuda3std3__419piecewise_constructE)
_ZN40_INTERNAL_86d7ab5b_4_k_cu_90841218_277234cuda3std3__419piecewise_constructE:
	.zero		1
	.type		_ZN40_INTERNAL_86d7ab5b_4_k_cu_90841218_277234cuda3std3__45__cpo4cendE,@object
	.size		_ZN40_INTERNAL_86d7ab5b_4_k_cu_90841218_277234cuda3std3__45__cpo4cendE,(_ZN40_INTERNAL_86d7ab5b_4_k_cu_90841218_277234cuda3std6ranges3__45__cpo4swapE - _ZN40_INTERNAL_86d7ab5b_4_k_cu_90841218_277234cuda3std3__45__cpo4cendE)
_ZN40_INTERNAL_86d7ab5b_4_k_cu_90841218_277234cuda3std3__45__cpo4cendE:
	.zero		1
	.type		_ZN40_INTERNAL_86d7ab5b_4_k_cu_90841218_277234cuda3std6ranges3__45__cpo4swapE,@object
	.size		_ZN40_INTERNAL_86d7ab5b_4_k_cu_90841218_277234cuda3std6ranges3__45__cpo4swapE,(.L_8 - _ZN40_INTERNAL_86d7ab5b_4_k_cu_90841218_277234cuda3std6ranges3__45__cpo4swapE)
_ZN40_INTERNAL_86d7ab5b_4_k_cu_90841218_277234cuda3std6ranges3__45__cpo4swapE:
	.zero		1
.L_8:


//--------------------- .nv.constant0._ZN7cutlass13device_kernelINS_4gemm6kernel13GemmUniversalIN4cute5tupleIJiiiiEEENS1_10collective13CollectiveMmaINS1_34MainloopSm90TmaGmmaWarpSpecializedILi2ENS5_IJNS4_1CILi4EEENSA_ILi2EEENSA_ILi1EEEEEENS1_32KernelTmaWarpSpecializedPingpongEEENS5_IJNSA_ILi64EEENSA_ILi256EEESH_EEEfNS5_IJlSD_lEEEfSK_NS4_8TiledMMAINS4_8MMA_AtomIJNS4_4SM904GMMA30MMA_64x256x8_F32TF32TF32_SS_TNILNSO_7ScaleInE1ELSQ_1EEEEEENS4_6LayoutINS5_IJSD_SD_SD_EEENS5_IJNSA_ILi0EEESV_SV_EEEEENS5_IJNS4_10UnderscoreESY_SY_EEEEENS4_23SM90_TMA_LOAD_MULTICASTENS4_14ComposedLayoutINS4_7SwizzleILi3ELi4ELi3EEENS4_18smem_ptr_flag_bitsILi32EEENST_INS5_IJNSA_ILi8EEENSA_ILi32EEEEEENS5_IJS18_SD_EEEEEEEvNS4_8identityES11_S1C_vS1D_EENS_8epilogue10collective6detail29Sm90TmaWarpSpecializedAdapterINS1G_15DefaultEpilogueIfSK_SK_NS1F_6thread17LinearCombinationIfLi1EffLNS1K_9ScaleType4KindE0ELNS_15FloatRoundStyleE2EfEENS1_15EpilogueDefaultEEEEEvvEEEEvNT_6ParamsE --------------------------
	.section	.nv.constant0._ZN7cutlass13device_kernelINS_4gemm6kernel13GemmUniversalIN4cute5tupleIJiiiiEEENS1_10collective13CollectiveMmaINS1_34MainloopSm90TmaGmmaWarpSpecializedILi2ENS5_IJNS4_1CILi4EEENSA_ILi2EEENSA_ILi1EEEEEENS1_32KernelTmaWarpSpecializedPingpongEEENS5_IJNSA_ILi64EEENSA_ILi256EEESH_EEEfNS5_IJlSD_lEEEfSK_NS4_8TiledMMAINS4_8MMA_AtomIJNS4_4SM904GMMA30MMA_64x256x8_F32TF32TF32_SS_TNILNSO_7ScaleInE1ELSQ_1EEEEEENS4_6LayoutINS5_IJSD_SD_SD_EEENS5_IJNSA_ILi0EEESV_SV_EEEEENS5_IJNS4_10UnderscoreESY_SY_EEEEENS4_23SM90_TMA_LOAD_MULTICASTENS4_14ComposedLayoutINS4_7SwizzleILi3ELi4ELi3EEENS4_18smem_ptr_flag_bitsILi32EEENST_INS5_IJNSA_ILi8EEENSA_ILi32EEEEEENS5_IJS18_SD_EEEEEEEvNS4_8identityES11_S1C_vS1D_EENS_8epilogue10collective6detail29Sm90TmaWarpSpecializedAdapterINS1G_15DefaultEpilogueIfSK_SK_NS1F_6thread17LinearCombinationIfLi1EffLNS1K_9ScaleType4KindE0ELNS_15FloatRoundStyleE2EfEENS1_15EpilogueDefaultEEEEEvvEEEEvNT_6ParamsE,"a",@progbits
	.sectionflags	@""
	.align	4
.nv.constant0._ZN7cutlass13device_kernelINS_4gemm6kernel13GemmUniversalIN4cute5tupleIJiiiiEEENS1_10collective13CollectiveMmaINS1_34MainloopSm90TmaGmmaWarpSpecializedILi2ENS5_IJNS4_1CILi4EEENSA_ILi2EEENSA_ILi1EEEEEENS1_32KernelTmaWarpSpecializedPingpongEEENS5_IJNSA_ILi64EEENSA_ILi256EEESH_EEEfNS5_IJlSD_lEEEfSK_NS4_8TiledMMAINS4_8MMA_AtomIJNS4_4SM904GMMA30MMA_64x256x8_F32TF32TF32_SS_TNILNSO_7ScaleInE1ELSQ_1EEEEEENS4_6LayoutINS5_IJSD_SD_SD_EEENS5_IJNSA_ILi0EEESV_SV_EEEEENS5_IJNS4_10UnderscoreESY_SY_EEEEENS4_23SM90_TMA_LOAD_MULTICASTENS4_14ComposedLayoutINS4_7SwizzleILi3ELi4ELi3EEENS4_18smem_ptr_flag_bitsILi32EEENST_INS5_IJNSA_ILi8EEENSA_ILi32EEEEEENS5_IJS18_SD_EEEEEEEvNS4_8identityES11_S1C_vS1D_EENS_8epilogue10collective6detail29Sm90TmaWarpSpecializedAdapterINS1G_15DefaultEpilogueIfSK_SK_NS1F_6thread17LinearCombinationIfLi1EffLNS1K_9ScaleType4KindE0ELNS_15FloatRoundStyleE2EfEENS1_15EpilogueDefaultEEEEEvvEEEEvNT_6ParamsE:
	.zero		1664


//--------------------- SYMBOLS --------------------------

	.type		.nv.reservedSmem.offset0,@object
	.size		.nv.reservedSmem.offset0,0x4
	.type		__assertfail,@function
